def attn_fwd(
    Q,
    K,
    V,
    Out,
    Lse,
    sm_scale,
    stride_qz,
    stride_qh,
    stride_qm,
    stride_qk,
    stride_kz,
    stride_kh,
    stride_kn,
    stride_kk,
    stride_vz,
    stride_vh,
    stride_vn,
    stride_vk,
    stride_oz,
    stride_oh,
    stride_om,
    stride_ok,
    seqlen_q,
    seqlen_k,
    BLOCK_M: tl.constexpr,
    BLOCK_N: tl.constexpr,
    HEAD_DIM: tl.constexpr,
    CAUSAL: tl.constexpr,
):
    start_m = tl.program_id(0)
    off_hz = tl.program_id(1)
    q_off = off_hz * stride_qh
    k_off = off_hz * stride_kh
    v_off = off_hz * stride_vh
    offs_m = start_m * BLOCK_M + tl.arange(0, BLOCK_M)
    offs_d = tl.arange(0, HEAD_DIM)
    offs_n = tl.arange(0, BLOCK_N)
    q_ptrs = Q + q_off + offs_m[:, None] * stride_qm + offs_d[None, :] * stride_qk
    k_ptrs = K + k_off + offs_d[:, None] * stride_kk + offs_n[None, :] * stride_kn
    v_ptrs = V + v_off + offs_n[:, None] * stride_vn + offs_d[None, :] * stride_vk
    m_i = tl.full([BLOCK_M], float("-inf"), dtype=tl.float32)
    l_i = tl.zeros([BLOCK_M], dtype=tl.float32) + 1.0
    acc = tl.zeros([BLOCK_M, HEAD_DIM], dtype=tl.float32)
    q = tl.load(q_ptrs)
    acc, l_i, m_i = _attn_fwd_inner(
        acc,
        l_i,
        m_i,
        q,
        k_ptrs,
        v_ptrs,
        sm_scale,
        stride_kn,
        stride_vn,
        start_m,
        seqlen_k,
        BLOCK_M,
        BLOCK_N,
        HEAD_DIM,
        CAUSAL,
    )
    acc = acc / l_i[:, None]
    lse = m_i + tl.math.log2(l_i) / 1.4426950408889634
    o_ptrs = (
        Out
        + off_hz * stride_oh
        + offs_m[:, None] * stride_om
        + offs_d[None, :] * stride_ok
    )
    tl.store(o_ptrs, acc.to(Out.dtype.element_ty))
    tl.store(Lse + off_hz * seqlen_q + offs_m, lse)

# config = {"BLOCK_M": 64, "BLOCK_N": 32, "HEAD_DIM": 64, "arch": "sm_100", "causal": false, "dtype": "fp8e4m3", "num_stages": 3, "num_warps": 4}
# arch = sm_100


// ===== COMPILED SASS (sm_100a) =====

	.target	sm_100a

	.elftype	@"ET_EXEC"


//--------------------- .note.nv.tkinfo           --------------------------
	.section	.note.nv.tkinfo,"",@"SHT_NOTE"
	.sectionflags	@"SHF_NOTE_NV_TKINFO"
	.tkinfo
        /*0018*/ 	.word	0x00000081
        /*0030*/ 	.string	""
        /*0030*/ 	.string	"ptxas-blackwell"
        /*0030*/ 	.string	"Cuda compilation tools, release 12.9, V12.9.86"
        /*0030*/ 	.string	"Build cuda_12.9.r12.9/compiler.36037853_0"
        /*0030*/ 	.string	"-v  -suppress-debug-info  -lineinfo  -arch sm_100a "



//--------------------- .note.nv.cuver            --------------------------
	.section	.note.nv.cuver,"",@"SHT_NOTE"
	.sectionflags	@"SHF_NOTE_NV_CUVER"
        /*0018*/ 	.short	0x0001
        /*001a*/ 	.short	0x0064
        /*001c*/ 	.short	0x0001
        /*001e*/ 	.short	0x0000
        /*0020*/ 	.short	0x0001
        /*0022*/ 	.short	0x0000


//--------------------- .nv.info                  --------------------------
	.section	.nv.info,"",@"SHT_CUDA_INFO"
	.align	4


	//----- nvinfo : EIATTR_REGCOUNT
	.align		4
        /*0000*/ 	.byte	0x04, 0x2f
        /*0002*/ 	.short	(.L_5 - .L_4)
	.align		4
.L_4:
        /*0004*/ 	.word	index@(attn_fwd)
        /*0008*/ 	.word	0x00000080


	//----- nvinfo : EIATTR_FRAME_SIZE
	.align		4
.L_5:
        /*000c*/ 	.byte	0x04, 0x11
        /*000e*/ 	.short	(.L_7 - .L_6)
	.align		4
.L_6:
        /*0010*/ 	.word	index@($__internal_2_$__cuda_sm10x_tcgen05_guardrail_trap_unallocated_columns_being_dealloced)
        /*0014*/ 	.word	0x00000000


	//----- nvinfo : EIATTR_FRAME_SIZE
	.align		4
.L_7:
        /*0018*/ 	.byte	0x04, 0x11
        /*001a*/ 	.short	(.L_9 - .L_8)
	.align		4
.L_8:
        /*001c*/ 	.word	index@($__internal_1_$__cuda_sm10x_tcgen05_guardrail_trap_phase_invalid_during_alloc)
        /*0020*/ 	.word	0x00000000


	//----- nvinfo : EIATTR_FRAME_SIZE
	.align		4
.L_9:
        /*0024*/ 	.byte	0x04, 0x11
        /*0026*/ 	.short	(.L_11 - .L_10)
	.align		4
.L_10:
        /*0028*/ 	.word	index@($__internal_0_$__cuda_sm10x_tcgen05_guardrail_trap_col_being_dealloced_not_returned_by_alloc)
        /*002c*/ 	.word	0x00000000


	//----- nvinfo : EIATTR_FRAME_SIZE
	.align		4
.L_11:
        /*0030*/ 	.byte	0x04, 0x11
        /*0032*/ 	.short	(.L_13 - .L_12)
	.align		4
.L_12:
        /*0034*/ 	.word	index@(attn_fwd)
        /*0038*/ 	.word	0x00000000


	//----- nvinfo : EIATTR_MIN_STACK_SIZE
	.align		4
.L_13:
        /*003c*/ 	.byte	0x04, 0x12
        /*003e*/ 	.short	(.L_15 - .L_14)
	.align		4
.L_14:
        /*0040*/ 	.word	index@(attn_fwd)
        /*0044*/ 	.word	0x00000000
.L_15:


//--------------------- .nv.info.attn_fwd         --------------------------
	.section	.nv.info.attn_fwd,"",@"SHT_CUDA_INFO"
	.sectionflags	@""
	.align	4


	//----- nvinfo : EIATTR_CUDA_API_VERSION
	.align		4
        /*0000*/ 	.byte	0x04, 0x37
        /*0002*/ 	.short	(.L_17 - .L_16)
.L_16:
        /*0004*/ 	.word	0x00000081


	//----- nvinfo : EIATTR_KPARAM_INFO
	.align		4
.L_17:
        /*0008*/ 	.byte	0x04, 0x17
        /*000a*/ 	.short	(.L_19 - .L_18)
.L_18:
        /*000c*/ 	.word	0x00000000
        /*0010*/ 	.short	0x0019
        /*0012*/ 	.short	0x0080
        /*0014*/ 	.byte	0x00, 0xf4, 0x21, 0x00


	//----- nvinfo : EIATTR_KPARAM_INFO
	.align		4
.L_19:
        /*0018*/ 	.byte	0x04, 0x17
        /*001a*/ 	.short	(.L_21 - .L_20)
.L_20:
        /*001c*/ 	.word	0x00000000
        /*0020*/ 	.short	0x0018
        /*0022*/ 	.short	0x0078
        /*0024*/ 	.byte	0x00, 0xf4, 0x21, 0x00


	//----- nvinfo : EIATTR_KPARAM_INFO
	.align		4
.L_21:
        /*0028*/ 	.byte	0x04, 0x17
        /*002a*/ 	.short	(.L_23 - .L_22)
.L_22:
        /*002c*/ 	.word	0x00000000
        /*0030*/ 	.short	0x0017
        /*0032*/ 	.short	0x0070
        /*0034*/ 	.byte	0x00, 0xf0, 0x11, 0x00


	//----- nvinfo : EIATTR_KPARAM_INFO
	.align		4
.L_23:
        /*0038*/ 	.byte	0x04, 0x17
        /*003a*/ 	.short	(.L_25 - .L_24)
.L_24:
        /*003c*/ 	.word	0x00000000
        /*0040*/ 	.short	0x0016
        /*0042*/ 	.short	0x006c
        /*0044*/ 	.byte	0x00, 0xf0, 0x11, 0x00


	//----- nvinfo : EIATTR_KPARAM_INFO
	.align		4
.L_25:
        /*0048*/ 	.byte	0x04, 0x17
        /*004a*/ 	.short	(.L_27 - .L_26)
.L_26:
        /*004c*/ 	.word	0x00000000
        /*0050*/ 	.short	0x0015
        /*0052*/ 	.short	0x0068
        /*0054*/ 	.byte	0x00, 0xf0, 0x11, 0x00


	//----- nvinfo : EIATTR_KPARAM_INFO
	.align		4
.L_27:
        /*0058*/ 	.byte	0x04, 0x17
        /*005a*/ 	.short	(.L_29 - .L_28)
.L_28:
        /*005c*/ 	.word	0x00000000
        /*0060*/ 	.short	0x0014
        /*0062*/ 	.short	0x0064
        /*0064*/ 	.byte	0x00, 0xf0, 0x11, 0x00


	//----- nvinfo : EIATTR_KPARAM_INFO
	.align		4
.L_29:
        /*0068*/ 	.byte	0x04, 0x17
        /*006a*/ 	.short	(.L_31 - .L_30)
.L_30:
        /*006c*/ 	.word	0x00000000
        /*0070*/ 	.short	0x0013
        /*0072*/ 	.short	0x0060
        /*0074*/ 	.byte	0x00, 0xf0, 0x11, 0x00


	//----- nvinfo : EIATTR_KPARAM_INFO
	.align		4
.L_31:
        /*0078*/ 	.byte	0x04, 0x17
        /*007a*/ 	.short	(.L_33 - .L_32)
.L_32:
        /*007c*/ 	.word	0x00000000
        /*0080*/ 	.short	0x0012
        /*0082*/ 	.short	0x005c
        /*0084*/ 	.byte	0x00, 0xf0, 0x11, 0x00


	//----- nvinfo : EIATTR_KPARAM_INFO
	.align		4
.L_33:
        /*0088*/ 	.byte	0x04, 0x17
        /*008a*/ 	.short	(.L_35 - .L_34)
.L_34:
        /*008c*/ 	.word	0x00000000
        /*0090*/ 	.short	0x0011
        /*0092*/ 	.short	0x0058
        /*0094*/ 	.byte	0x00, 0xf0, 0x11, 0x00


	//----- nvinfo : EIATTR_KPARAM_INFO
	.align		4
.L_35:
        /*0098*/ 	.byte	0x04, 0x17
        /*009a*/ 	.short	(.L_37 - .L_36)
.L_36:
        /*009c*/ 	.word	0x00000000
        /*00a0*/ 	.short	0x0010
        /*00a2*/ 	.short	0x0054
        /*00a4*/ 	.byte	0x00, 0xf0, 0x11, 0x00


	//----- nvinfo : EIATTR_KPARAM_INFO
	.align		4
.L_37:
        /*00a8*/ 	.byte	0x04, 0x17
        /*00aa*/ 	.short	(.L_39 - .L_38)
.L_38:
        /*00ac*/ 	.word	0x00000000
        /*00b0*/ 	.short	0x000f
        /*00b2*/ 	.short	0x0050
        /*00b4*/ 	.byte	0x00, 0xf0, 0x11, 0x00


	//----- nvinfo : EIATTR_KPARAM_INFO
	.align		4
.L_39:
        /*00b8*/ 	.byte	0x04, 0x17
        /*00ba*/ 	.short	(.L_41 - .L_40)
.L_40:
        /*00bc*/ 	.word	0x00000000
        /*00c0*/ 	.short	0x000e
        /*00c2*/ 	.short	0x004c
        /*00c4*/ 	.byte	0x00, 0xf0, 0x11, 0x00


	//----- nvinfo : EIATTR_KPARAM_INFO
	.align		4
.L_41:
        /*00c8*/ 	.byte	0x04, 0x17
        /*00ca*/ 	.short	(.L_43 - .L_42)
.L_42:
        /*00cc*/ 	.word	0x00000000
        /*00d0*/ 	.short	0x000d
        /*00d2*/ 	.short	0x0048
        /*00d4*/ 	.byte	0x00, 0xf0, 0x11, 0x00


	//----- nvinfo : EIATTR_KPARAM_INFO
	.align		4
.L_43:
        /*00d8*/ 	.byte	0x04, 0x17
        /*00da*/ 	.short	(.L_45 - .L_44)
.L_44:
        /*00dc*/ 	.word	0x00000000
        /*00e0*/ 	.short	0x000c
        /*00e2*/ 	.short	0x0044
        /*00e4*/ 	.byte	0x00, 0xf0, 0x11, 0x00


	//----- nvinfo : EIATTR_KPARAM_INFO
	.align		4
.L_45:
        /*00e8*/ 	.byte	0x04, 0x17
        /*00ea*/ 	.short	(.L_47 - .L_46)
.L_46:
        /*00ec*/ 	.word	0x00000000
        /*00f0*/ 	.short	0x000b
        /*00f2*/ 	.short	0x0040
        /*00f4*/ 	.byte	0x00, 0xf0, 0x11, 0x00


	//----- nvinfo : EIATTR_KPARAM_INFO
	.align		4
.L_47:
        /*00f8*/ 	.byte	0x04, 0x17
        /*00fa*/ 	.short	(.L_49 - .L_48)
.L_48:
        /*00fc*/ 	.word	0x00000000
        /*0100*/ 	.short	0x000a
        /*0102*/ 	.short	0x003c
        /*0104*/ 	.byte	0x00, 0xf0, 0x11, 0x00


	//----- nvinfo : EIATTR_KPARAM_INFO
	.align		4
.L_49:
        /*0108*/ 	.byte	0x04, 0x17
        /*010a*/ 	.short	(.L_51 - .L_50)
.L_50:
        /*010c*/ 	.word	0x00000000
        /*0110*/ 	.short	0x0009
        /*0112*/ 	.short	0x0038
        /*0114*/ 	.byte	0x00, 0xf0, 0x11, 0x00


	//----- nvinfo : EIATTR_KPARAM_INFO
	.align		4
.L_51:
        /*0118*/ 	.byte	0x04, 0x17
        /*011a*/ 	.short	(.L_53 - .L_52)
.L_52:
        /*011c*/ 	.word	0x00000000
        /*0120*/ 	.short	0x0008
        /*0122*/ 	.short	0x0034
        /*0124*/ 	.byte	0x00, 0xf0, 0x11, 0x00


	//----- nvinfo : EIATTR_KPARAM_INFO
	.align		4
.L_53:
        /*0128*/ 	.byte	0x04, 0x17
        /*012a*/ 	.short	(.L_55 - .L_54)
.L_54:
        /*012c*/ 	.word	0x00000000
        /*0130*/ 	.short	0x0007
        /*0132*/ 	.short	0x0030
        /*0134*/ 	.byte	0x00, 0xf0, 0x11, 0x00


	//----- nvinfo : EIATTR_KPARAM_INFO
	.align		4
.L_55:
        /*0138*/ 	.byte	0x04, 0x17
        /*013a*/ 	.short	(.L_57 - .L_56)
.L_56:
        /*013c*/ 	.word	0x00000000
        /*0140*/ 	.short	0x0006
        /*0142*/ 	.short	0x002c
        /*0144*/ 	.byte	0x00, 0xf0, 0x11, 0x00


	//----- nvinfo : EIATTR_KPARAM_INFO
	.align		4
.L_57:
        /*0148*/ 	.byte	0x04, 0x17
        /*014a*/ 	.short	(.L_59 - .L_58)
.L_58:
        /*014c*/ 	.word	0x00000000
        /*0150*/ 	.short	0x0005
        /*0152*/ 	.short	0x0028
        /*0154*/ 	.byte	0x00, 0xf0, 0x11, 0x00


	//----- nvinfo : EIATTR_KPARAM_INFO
	.align		4
.L_59:
        /*0158*/ 	.byte	0x04, 0x17
        /*015a*/ 	.short	(.L_61 - .L_60)
.L_60:
        /*015c*/ 	.word	0x00000000
        /*0160*/ 	.short	0x0004
        /*0162*/ 	.short	0x0020
        /*0164*/ 	.byte	0x00, 0xf4, 0x21, 0x00


	//----- nvinfo : EIATTR_KPARAM_INFO
	.align		4
.L_61:
        /*0168*/ 	.byte	0x04, 0x17
        /*016a*/ 	.short	(.L_63 - .L_62)
.L_62:
        /*016c*/ 	.word	0x00000000
        /*0170*/ 	.short	0x0003
        /*0172*/ 	.short	0x0018
        /*0174*/ 	.byte	0x00, 0xf4, 0x21, 0x00


	//----- nvinfo : EIATTR_KPARAM_INFO
	.align		4
.L_63:
        /*0178*/ 	.byte	0x04, 0x17
        /*017a*/ 	.short	(.L_65 - .L_64)
.L_64:
        /*017c*/ 	.word	0x00000000
        /*0180*/ 	.short	0x0002
        /*0182*/ 	.short	0x0010
        /*0184*/ 	.byte	0x00, 0xf4, 0x21, 0x00


	//----- nvinfo : EIATTR_KPARAM_INFO
	.align		4
.L_65:
        /*0188*/ 	.byte	0x04, 0x17
        /*018a*/ 	.short	(.L_67 - .L_66)
.L_66:
        /*018c*/ 	.word	0x00000000
        /*0190*/ 	.short	0x0001
        /*0192*/ 	.short	0x0008
        /*0194*/ 	.byte	0x00, 0xf4, 0x21, 0x00


	//----- nvinfo : EIATTR_KPARAM_INFO
	.align		4
.L_67:
        /*0198*/ 	.byte	0x04, 0x17
        /*019a*/ 	.short	(.L_69 - .L_68)
.L_68:
        /*019c*/ 	.word	0x00000000
        /*01a0*/ 	.short	0x0000
        /*01a2*/ 	.short	0x0000
        /*01a4*/ 	.byte	0x00, 0xf4, 0x21, 0x00


	//----- nvinfo : EIATTR_AT_ENTRY_FRAGMENTS
	.align		4
.L_69:
        /*01a8*/ 	.byte	0x04, 0x4f
        /*01aa*/ 	.short	(.L_71 - .L_70)


	//   ....[0]....
.L_70:
        /*01ac*/ 	.word	0x00000004


	//----- nvinfo : EIATTR_RESERVED_SMEM_USED
	.align		4
.L_71:
        /*01b0*/ 	.byte	0x01, 0x41
	.zero		2


	//----- nvinfo : EIATTR_SPARSE_MMA_MASK
	.align		4
        /*01b4*/ 	.byte	0x03, 0x50
        /*01b6*/ 	.short	0x0000


	//----- nvinfo : EIATTR_TCGEN05_1CTA_USED
	.align		4
        /*01b8*/ 	.byte	0x01, 0x51
	.zero		2


	//----- nvinfo : EIATTR_MAXREG_COUNT
	.align		4
        /*01bc*/ 	.byte	0x03, 0x1b
        /*01be*/ 	.short	0x00ff


	//----- nvinfo : EIATTR_NUM_BARRIERS
	.align		4
        /*01c0*/ 	.byte	0x02, 0x4c
        /*01c2*/ 	.byte	0x01
	.zero		1


	//----- nvinfo : EIATTR_INT_WARP_WIDE_INSTR_OFFSETS
	.align		4
        /*01c4*/ 	.byte	0x04, 0x31
        /*01c6*/ 	.short	(.L_73 - .L_72)


	//   ....[0]....
.L_72:
        /*01c8*/ 	.word	0x00001200


	//   ....[1]....
        /*01cc*/ 	.word	0x00001210


	//   ....[2]....
        /*01d0*/ 	.word	0x000016f0


	//   ....[3]....
        /*01d4*/ 	.word	0x00001780


	//   ....[4]....
        /*01d8*/ 	.word	0x000031b0


	//   ....[5]....
        /*01dc*/ 	.word	0x00006120


	//   ....[6]....
        /*01e0*/ 	.word	0x00006170


	//----- nvinfo : EIATTR_COOP_GROUP_MASK_REGIDS
	.align		4
.L_73:
        /*01e4*/ 	.byte	0x04, 0x29
        /*01e6*/ 	.short	(.L_75 - .L_74)


	//   ....[0]....
.L_74:
        /*01e8*/ 	.word	0xffffffff


	//   ....[1]....
        /*01ec*/ 	.word	0xffffffff


	//   ....[2]....
        /*01f0*/ 	.word	0xffffffff


	//   ....[3]....
        /*01f4*/ 	.word	0xffffffff


	//   ....[4]....
        /*01f8*/ 	.word	0xffffffff


	//   ....[5]....
        /*01fc*/ 	.word	0xffffffff


	//   ....[6]....
        /*0200*/ 	.word	0xffffffff


	//   ....[7]....
        /*0204*/ 	.word	0xffffffff


	//----- nvinfo : EIATTR_COOP_GROUP_INSTR_OFFSETS
	.align		4
.L_75:
        /*0208*/ 	.byte	0x04, 0x28
        /*020a*/ 	.short	(.L_77 - .L_76)


	//   ....[0]....
.L_76:
        /*020c*/ 	.word	0x00000050


	//   ....[1]....
        /*0210*/ 	.word	0x00000310


	//   ....[2]....
        /*0214*/ 	.word	0x00002220


	//   ....[3]....
        /*0218*/ 	.word	0x00002790


	//   ....[4]....
        /*021c*/ 	.word	0x00003630


	//   ....[5]....
        /*0220*/ 	.word	0x00003a70


	//   ....[6]....
        /*0224*/ 	.word	0x00005fb0


	//   ....[7]....
        /*0228*/ 	.word	0x00006220


	//----- nvinfo : EIATTR_VRC_CTA_INIT_COUNT
	.align		4
.L_77:
        /*022c*/ 	.byte	0x02, 0x4a
        /*022e*/ 	.byte	0x80
	.zero		1


	//----- nvinfo : EIATTR_MBARRIER_INSTR_OFFSETS
	.align		4
        /*0230*/ 	.byte	0x04, 0x39
        /*0232*/ 	.short	(.L_79 - .L_78)


	//   ....[0]....
.L_78:
        /*0234*/ 	.word	0x00001500
        /*0238*/ 	.word	0x000000ff
        /*023c*/ 	.word	0x00000000
        /*0240*/ 	.short	0x0100
        /*0242*/ 	.byte	0x0f
	.zero		1


	//   ....[1]....
        /*0244*/ 	.word	0x00001770
        /*0248*/ 	.word	0x000000ff
        /*024c*/ 	.word	0x00003008
        /*0250*/ 	.short	0x0100
        /*0252*/ 	.byte	0x0d
	.zero		1


	//   ....[2]....
        /*0254*/ 	.word	0x000019c0
        /*0258*/ 	.word	0x000000ff
        /*025c*/ 	.word	0x00002000
        /*0260*/ 	.short	0x0100
        /*0262*/ 	.byte	0x0d
	.zero		1


	//   ....[3]....
        /*0264*/ 	.word	0x00001bc0
        /*0268*/ 	.word	0x000000ff
        /*026c*/ 	.word	0x00002000
        /*0270*/ 	.short	0x010a
        /*0272*/ 	.byte	0x0d
	.zero		1


	//   ....[4]....
        /*0274*/ 	.word	0x00001d30
        /*0278*/ 	.word	0x000000ff
        /*027c*/ 	.word	0x00002000
        /*0280*/ 	.short	0x0108
        /*0282*/ 	.byte	0x0d
	.zero		1


	//   ....[5]....
        /*0284*/ 	.word	0x000032f0
        /*0288*/ 	.word	0x000000ff
        /*028c*/ 	.word	0x00003010
        /*0290*/ 	.short	0x0100
        /*0292*/ 	.byte	0x0d
	.zero		1


	//   ....[6]....
        /*0294*/ 	.word	0x00003410
        /*0298*/ 	.word	0x000000ff
        /*029c*/ 	.word	0x00003010
        /*02a0*/ 	.short	0x010a
        /*02a2*/ 	.byte	0x0d
	.zero		1


	//   ....[7]....
        /*02a4*/ 	.word	0x00003490
        /*02a8*/ 	.word	0x000000ff
        /*02ac*/ 	.word	0x00003010
        /*02b0*/ 	.short	0x0108
        /*02b2*/ 	.byte	0x0d
	.zero		1


	//   ....[8]....
        /*02b4*/ 	.word	0x00003970
        /*02b8*/ 	.word	0x000000ff
        /*02bc*/ 	.word	0x00000000
        /*02c0*/ 	.short	0x010a
        /*02c2*/ 	.byte	0x0f
	.zero		1


	//   ....[9]....
        /*02c4*/ 	.word	0x00004440
        /*02c8*/ 	.word	0x000000ff
        /*02cc*/ 	.word	0x00000000
        /*02d0*/ 	.short	0x010a
        /*02d2*/ 	.byte	0x0f
	.zero		1


	//   ....[10]....
        /*02d4*/ 	.word	0x000045a0
        /*02d8*/ 	.word	0x000000ff
        /*02dc*/ 	.word	0x00003000
        /*02e0*/ 	.short	0x0108
        /*02e2*/ 	.byte	0x0d
	.zero		1


	//   ....[11]....
        /*02e4*/ 	.word	0x000046b0
        /*02e8*/ 	.word	0x000000ff
        /*02ec*/ 	.word	0x00003008
        /*02f0*/ 	.short	0x0108
        /*02f2*/ 	.byte	0x0d
	.zero		1


	//   ....[12]....
        /*02f4*/ 	.word	0x00006240
        /*02f8*/ 	.word	0x000000ff
        /*02fc*/ 	.word	0x00002000
        /*0300*/ 	.short	0x010a
        /*0302*/ 	.byte	0x0d
	.zero		1


	//   ....[13]....
        /*0304*/ 	.word	0x00006270
        /*0308*/ 	.word	0x000000ff
        /*030c*/ 	.word	0x00003010
        /*0310*/ 	.short	0x010a
        /*0312*/ 	.byte	0x0d
	.zero		1


	//   ....[14]....
        /*0314*/ 	.word	0x000062a0
        /*0318*/ 	.word	0x000000ff
        /*031c*/ 	.word	0x00000000
        /*0320*/ 	.short	0x010a
        /*0322*/ 	.byte	0x0f
	.zero		1


	//   ....[15]....
        /*0324*/ 	.word	0x000062d0
        /*0328*/ 	.word	0x000000ff
        /*032c*/ 	.word	0x00000000
        /*0330*/ 	.short	0x010a
        /*0332*/ 	.byte	0x0f
	.zero		1


	//----- nvinfo : EIATTR_NUM_MBARRIERS
	.align		4
.L_79:
        /*0334*/ 	.byte	0x03, 0x38
        /*0336*/ 	.short	0xffff


	//----- nvinfo : EIATTR_EXIT_INSTR_OFFSETS
	.align		4
        /*0338*/ 	.byte	0x04, 0x1c
        /*033a*/ 	.short	(.L_81 - .L_80)


	//   ....[0]....
.L_80:
        /*033c*/ 	.word	0x00006230


	//----- nvinfo : EIATTR_REQNTID
	.align		4
.L_81:
        /*0340*/ 	.byte	0x04, 0x10
        /*0342*/ 	.short	(.L_83 - .L_82)
.L_82:
        /*0344*/ 	.word	0x00000080
        /*0348*/ 	.word	0x00000001
        /*034c*/ 	.word	0x00000001


	//----- nvinfo : EIATTR_CRS_STACK_SIZE
	.align		4
.L_83:
        /*0350*/ 	.byte	0x04, 0x1e
        /*0352*/ 	.short	(.L_85 - .L_84)
.L_84:
        /*0354*/ 	.word	0x00000000


	//----- nvinfo : EIATTR_CBANK_PARAM_SIZE
	.align		4
.L_85:
        /*0358*/ 	.byte	0x03, 0x19
        /*035a*/ 	.short	0x0088


	//----- nvinfo : EIATTR_PARAM_CBANK
	.align		4
        /*035c*/ 	.byte	0x04, 0x0a
        /*035e*/ 	.short	(.L_87 - .L_86)
	.align		4
.L_86:
        /*0360*/ 	.word	index@(.nv.constant0.attn_fwd)
        /*0364*/ 	.short	0x0380
        /*0366*/ 	.short	0x0088


	//----- nvinfo : EIATTR_SW_WAR
	.align		4
.L_87:
        /*0368*/ 	.byte	0x04, 0x36
        /*036a*/ 	.short	(.L_89 - .L_88)
.L_88:
        /*036c*/ 	.word	0x00000008
.L_89:


//--------------------- .nv.compat                --------------------------
	.section	.nv.compat,"",@"SHT_CUDA_COMPAT_INFO"
	.align	4
        /*0000*/ 	.byte	0x02, 0x02, 0x02, 0x00, 0x02, 0x05, 0x05, 0x00, 0x02, 0x03, 0x00, 0x00, 0x02, 0x06, 0x01, 0x00


//--------------------- .nv.callgraph             --------------------------
	.section	.nv.callgraph,"",@"SHT_CUDA_CALLGRAPH"
	.align	4
	.sectionentsize	8
	.align		4
        /*0000*/ 	.word	0x00000000
	.align		4
        /*0004*/ 	.word	0xffffffff
	.align		4
        /*0008*/ 	.word	0x00000000
	.align		4
        /*000c*/ 	.word	0xfffffffe
	.align		4
        /*0010*/ 	.word	0x00000000
	.align		4
        /*0014*/ 	.word	0xfffffffd
	.align		4
        /*0018*/ 	.word	0x00000000
	.align		4
        /*001c*/ 	.word	0xfffffffc


//--------------------- .nv.constant4             --------------------------
	.section	.nv.constant4,"a",@progbits
	.align	8
	.align		8
.nv.constant4:
        /*0000*/ 	.dword	_$_str


//--------------------- .text.attn_fwd            --------------------------
	.section	.text.attn_fwd,"ax",@progbits
	.align	128
        .global         attn_fwd
        .type           attn_fwd,@function
        .size           attn_fwd,(.L_x_27 - attn_fwd)
        .other          attn_fwd,@"STO_CUDA_ENTRY STV_DEFAULT"
attn_fwd:
.text.attn_fwd:
[----:B------:R-:W0:Y:S01]  /*0000*/  LDC R1, c[0x0][0x37c] ;  /* 0x0000df00ff017b82 */ /* 0x000e220000000800 */
[----:B------:R-:W1:Y:S02]  /*0010*/  S2R R0, SR_TID.X ;  /* 0x0000000000007919 */ /* 0x000e640000002100 */
[----:B-1----:R-:W-:-:S13]  /*0020*/  ISETP.GE.U32.AND P0, PT, R0, 0x20, PT ;  /* 0x000000200000780c */ /* 0x002fda0003f06070 */
[----:B------:R-:W-:Y:S05]  /*0030*/  @P0 BRA `(.L_x_0) ;  /* 0x0000000000b80947 */ /* 0x000fea0003800000 */
[----:B------:R-:W1:Y:S01]  /*0040*/  S2UR UR6, SR_CgaCtaId ;  /* 0x00000000000679c3 */ /* 0x000e620000008800 */
[----:B------:R-:W-:Y:S01]  /*0050*/  NOP ;  /* 0x0000000000007918 */ /* 0x000fe20000000000 */
[----:B------:R-:W-:Y:S02]  /*0060*/  UMOV UR4, 0x40 ;  /* 0x0000004000047882 */ /* 0x000fe40000000000 */
[----:B-1----:R-:W-:-:S09]  /*0070*/  ULEA UR4, UR6, UR4, 0x18 ;  /* 0x0000000406047291 */ /* 0x002fd2000f8ec0ff */
[----:B------:R-:W1:Y:S01]  /*0080*/  LDS.U8 R2, [UR4] ;  /* 0x00000004ff027984 */ /* 0x000e620008000000 */
[----:B------:R-:W-:Y:S02]  /*0090*/  UMOV UR4, 0x400 ;  /* 0x0000040000047882 */ /* 0x000fe40000000000 */
[----:B------:R-:W-:Y:S01]  /*00a0*/  ULEA UR4, UR6, UR4, 0x18 ;  /* 0x0000000406047291 */ /* 0x000fe2000f8ec0ff */
[----:B-1----:R-:W-:-:S13]  /*00b0*/  ISETP.NE.AND P1, PT, R2, RZ, PT ;  /* 0x000000ff0200720c */ /* 0x002fda0003f25270 */
[----:B------:R-:W-:Y:S05]  /*00c0*/  @P1 BRA `(.L_x_1) ;  /* 0x00000000007c1947 */ /* 0x000fea0003800000 */
[----:B------:R-:W-:-:S13]  /*00d0*/  ELECT P1, URZ, PT ;  /* 0x0000000000ff782f */ /* 0x000fda0003820000 */
[----:B------:R-:W-:Y:S05]  /*00e0*/  @!P1 BRA `(.L_x_2) ;  /* 0x0000000000849947 */ /* 0x000fea0003800000 */
[----:B------:R-:W-:Y:S01]  /*00f0*/  UMOV UR5, 0x2 ;  /* 0x0000000200057882 */ /* 0x000fe20000000000 */
[----:B------:R-:W-:Y:S02]  /*0100*/  IMAD.MOV.U32 R5, RZ, RZ, 0x1 ;  /* 0x00000001ff057424 */ /* 0x000fe400078e00ff */
[----:B------:R-:W-:Y:S02]  /*0110*/  IMAD.MOV.U32 R3, RZ, RZ, 0x3 ;  /* 0x00000003ff037424 */ /* 0x000fe400078e00ff */
[----:B------:R-:W-:Y:S04]  /*0120*/  DEPBAR.LE SB1, 0x36 ;  /* 0x00009d800000791a */ /* 0x000fe80000000000 */
[----:B------:R-:W1:Y:S02]  /*0130*/  UTCATOMSWS.FIND_AND_SET.ALIGN UP0, UR5, UR5 ;  /* 0x00000005000575e3 */ /* 0x000e640008000800 */
[----:B-1----:R-:W-:-:S04]  /*0140*/  PLOP3.LUT P1, PT, PT, PT, UP0, 0x80, 0x8 ;  /* 0x000000000008781c */ /* 0x002fc80003f2f008 */
[----:B------:R-:W-:-:S04]  /*0150*/  SEL R2, RZ, 0xffffffff, !P1 ;  /* 0xffffffffff027807 */ /* 0x000fc80004800000 */
[----:B------:R-:W-:Y:S01]  /*0160*/  ISETP.NE.AND P1, PT, R2, RZ, PT ;  /* 0x000000ff0200720c */ /* 0x000fe20003f25270 */
[----:B------:R-:W-:-:S12]  /*0170*/  IMAD.U32 R2, RZ, RZ, UR5 ;  /* 0x00000005ff027e24 */ /* 0x000fd8000f8e00ff */
[----:B------:R-:W-:Y:S05]  /*0180*/  @P1 BRA `(.L_x_3) ;  /* 0x0000000000241947 */ /* 0x000fea0003800000 */
.L_x_4:
[----:B------:R-:W-:Y:S05]  /*0190*/  NANOSLEEP 0x64 ;  /* 0x000000640000795d */ /* 0x000fea0003800000 */
[----:B------:R-:W-:-:S05]  /*01a0*/  UMOV UR5, 0x2 ;  /* 0x0000000200057882 */ /* 0x000fca0000000000 */
[----:B------:R-:W-:Y:S04]  /*01b0*/  DEPBAR.LE SB1, 0x36 ;  /* 0x00009d800000791a */ /* 0x000fe80000000000 */
[----:B------:R-:W1:Y:S02]  /*01c0*/  UTCATOMSWS.FIND_AND_SET.ALIGN UP0, UR5, UR5 ;  /* 0x00000005000575e3 */ /* 0x000e640008000800 */
[----:B-1----:R-:W-:-:S04]  /*01d0*/  PLOP3.LUT P1, PT, PT, PT, UP0, 0x80, 0x8 ;  /* 0x000000000008781c */ /* 0x002fc80003f2f008 */
[----:B------:R-:W-:-:S04]  /*01e0*/  SEL R2, RZ, 0xffffffff, !P1 ;  /* 0xffffffffff027807 */ /* 0x000fc80004800000 */
[----:B------:R-:W-:Y:S01]  /*01f0*/  ISETP.NE.AND P1, PT, R2, RZ, PT ;  /* 0x000000ff0200720c */ /* 0x000fe20003f25270 */
[----:B------:R-:W-:-:S12]  /*0200*/  IMAD.U32 R2, RZ, RZ, UR5 ;  /* 0x00000005ff027e24 */ /* 0x000fd8000f8e00ff */
[----:B------:R-:W-:Y:S05]  /*0210*/  @!P1 BRA `(.L_x_4) ;  /* 0xfffffffc00dc9947 */ /* 0x000fea000383ffff */
.L_x_3:
[C---:B------:R-:W-:Y:S01]  /*0220*/  VIADD R4, R2.reuse, 0x10 ;  /* 0x0000001002047836 */ /* 0x040fe20000000000 */
[----:B------:R-:W-:Y:S01]  /*0230*/  UMOV UR5, 0x50 ;  /* 0x0000005000057882 */ /* 0x000fe20000000000 */
[----:B------:R-:W-:Y:S01]  /*0240*/  SHF.L.U32 R3, R3, R2, RZ ;  /* 0x0000000203037219 */ /* 0x000fe200000006ff */
[----:B------:R-:W-:Y:S01]  /*0250*/  ULEA UR5, UR6, UR5, 0x18 ;  /* 0x0000000506057291 */ /* 0x000fe2000f8ec0ff */
[----:B------:R-:W-:Y:S01]  /*0260*/  IMAD.SHL.U32 R2, R2, 0x20, RZ ;  /* 0x0000002002027824 */ /* 0x000fe200078e00ff */
[----:B------:R-:W-:-:S04]  /*0270*/  SHF.L.U32 R4, R5, R4, RZ ;  /* 0x0000000405047219 */ /* 0x000fc800000006ff */
[----:B------:R-:W-:-:S05]  /*0280*/  LOP3.LUT R3, R4, R3, RZ, 0xfc, !PT ;  /* 0x0000000304037212 */ /* 0x000fca00078efcff */
[----:B------:R1:W-:Y:S04]  /*0290*/  ATOMS.OR RZ, [UR5], R3 ;  /* 0x00000003ffff798c */ /* 0x0003e8000b000005 */
[----:B------:R1:W-:Y:S01]  /*02a0*/  STS [UR4], R2 ;  /* 0x00000002ff007988 */ /* 0x0003e20008000804 */
[----:B------:R-:W-:Y:S05]  /*02b0*/  BRA `(.L_x_2) ;  /* 0x0000000000107947 */ /* 0x000fea0003800000 */
.L_x_1:
[----:B------:R-:W-:-:S05]  /*02c0*/  IMAD.MOV.U32 R2, RZ, RZ, -0x1 ;  /* 0xffffffffff027424 */ /* 0x000fca00078e00ff */
[----:B------:R1:W-:Y:S02]  /*02d0*/  STS [UR4], R2 ;  /* 0x00000002ff007988 */ /* 0x0003e40008000804 */
[----:B-1----:R-:W-:-:S07]  /*02e0*/  MOV R2, 0x300 ;  /* 0x0000030000027802 */ /* 0x002fce0000000f00 */
[----:B0-----:R-:W-:Y:S05]  /*02f0*/  CALL.REL.NOINC `($__internal_1_$__cuda_sm10x_tcgen05_guardrail_trap_phase_invalid_during_alloc) ;  /* 0x00000060000c7944 */ /* 0x001fea0003c00000 */
.L_x_2:
[----:B------:R-:W-:Y:S05]  /*0300*/  WARPSYNC.ALL ;  /* 0x0000000000007948 */ /* 0x000fea0003800000 */
[----:B------:R-:W-:Y:S01]  /*0310*/  NOP ;  /* 0x0000000000007918 */ /* 0x000fe20000000000 */
.L_x_0:
[----:B-1----:R-:W1:Y:S01]  /*0320*/  S2R R2, SR_CTAID.X ;  /* 0x0000000000027919 */ /* 0x002e620000002500 */
[----:B------:R-:W2:Y:S01]  /*0330*/  S2UR UR6, SR_CgaCtaId ;  /* 0x00000000000679c3 */ /* 0x000ea20000008800 */
[----:B------:R-:W3:Y:S01]  /*0340*/  LDCU.64 UR4, c[0x0][0x3b0] ;  /* 0x00007600ff0477ac */ /* 0x000ee20008000a00 */
[C---:B------:R-:W-:Y:S02]  /*0350*/  LOP3.LUT R3, R0.reuse, 0x3f, RZ, 0xc0, !PT ;  /* 0x0000003f00037812 */ /* 0x040fe400078ec0ff */
[----:B------:R-:W-:Y:S01]  /*0360*/  SHF.R.U32.HI R16, RZ, 0x6, R0 ;  /* 0x00000006ff107819 */ /* 0x000fe20000011600 */
[----:B------:R-:W-:Y:S01]  /*0370*/  UMOV UR13, 0x400 ;  /* 0x00000400000d7882 */ /* 0x000fe20000000000 */
[----:B------:R-:W4:Y:S01]  /*0380*/  LDCU.64 UR26, c[0x0][0x358] ;  /* 0x00006b00ff1a77ac */ /* 0x000f220008000a00 */
[----:B------:R-:W-:Y:S01]  /*0390*/  LEA.HI R14, R0, 0x1e, RZ, 0x1a ;  /* 0x0000001e000e7811 */ /* 0x000fe200078fd0ff */
[----:B------:R-:W3:Y:S01]  /*03a0*/  S2UR UR12, SR_CTAID.Y ;  /* 0x00000000000c79c3 */ /* 0x000ee20000002600 */
[----:B------:R-:W-:-:S02]  /*03b0*/  SGXT.U32 R16, R16, 0x1 ;  /* 0x000000011010781a */ /* 0x000fc40000000000 */
[----:B------:R-:W-:-:S05]  /*03c0*/  LEA.HI R12, R0, 0xe, RZ, 0x1a ;  /* 0x0000000e000c7811 */ /* 0x000fca00078fd0ff */
[----:B------:R-:W0:Y:S08]  /*03d0*/  LDC.64 R6, c[0x0][0x380] ;  /* 0x0000e000ff067b82 */ /* 0x000e300000000a00 */
[----:B------:R-:W4:Y:S01]  /*03e0*/  LDC R21, c[0x0][0x3b8] ;  /* 0x0000ee00ff157b82 */ /* 0x000f220000000800 */
[----:B--2---:R-:W-:-:S07]  /*03f0*/  ULEA UR13, UR6, UR13, 0x18 ;  /* 0x0000000d060d7291 */ /* 0x004fce000f8ec0ff */
[----:B------:R-:W-:Y:S01]  /*0400*/  BAR.SYNC.DEFER_BLOCKING 0x0 ;  /* 0x0000000000007b1d */ /* 0x000fe20000010000 */
[----:B-1----:R-:W-:Y:S01]  /*0410*/  IMAD R2, R2, 0x40, R3 ;  /* 0x0000004002027824 */ /* 0x002fe200078e0203 */
[----:B---3--:R-:W-:Y:S01]  /*0420*/  UIMAD UR4, UR12, UR4, URZ ;  /* 0x000000040c0472a4 */ /* 0x008fe2000f8e02ff */
[----:B------:R-:W-:-:S05]  /*0430*/  LEA.HI R8, R0, 0x2e, RZ, 0x1a ;  /* 0x0000002e00087811 */ /* 0x000fca00078fd0ff */
[----:B------:R-:W1:Y:S01]  /*0440*/  LDC.64 R58, c[0x0][0x388] ;  /* 0x0000e200ff3a7b82 */ /* 0x000e620000000a00 */
[----:B------:R-:W-:Y:S01]  /*0450*/  IMAD R5, R2, UR5, RZ ;  /* 0x0000000502057c24 */ /* 0x000fe2000f8e02ff */
[----:B------:R-:W-:-:S04]  /*0460*/  USHF.R.S32.HI UR5, URZ, 0x1f, UR4 ;  /* 0x0000001fff057899 */ /* 0x000fc80008011404 */
[----:B0-----:R-:W-:Y:S02]  /*0470*/  IADD3 R19, P1, P2, R5, UR4, R6 ;  /* 0x0000000405137c10 */ /* 0x001fe4000fa3e006 */
[----:B------:R-:W-:Y:S01]  /*0480*/  SHF.R.S32.HI R18, RZ, 0x1f, R5 ;  /* 0x0000001fff127819 */ /* 0x000fe20000011405 */
[----:B------:R-:W0:Y:S03]  /*0490*/  LDCU UR4, c[0x0][0x3c8] ;  /* 0x00007900ff0477ac */ /* 0x000e260008000800 */
[----:B------:R-:W-:Y:S01]  /*04a0*/  IADD3.X R18, PT, PT, R18, UR5, R7, P1, P2 ;  /* 0x0000000512127c10 */ /* 0x000fe20008fe4407 */
[-C--:B----4-:R-:W-:Y:S01]  /*04b0*/  IMAD R4, R16, R21.reuse, RZ ;  /* 0x0000001510047224 */ /* 0x090fe200078e02ff */
[----:B------:R-:W2:Y:S01]  /*04c0*/  LDS R50, [UR13] ;  /* 0x0000000dff327984 */ /* 0x000ea20008000800 */
[----:B------:R-:W-:Y:S01]  /*04d0*/  IMAD R9, R14, R21, RZ ;  /* 0x000000150e097224 */ /* 0x000fe200078e02ff */
[----:B------:R-:W-:Y:S02]  /*04e0*/  BAR.SYNC.DEFER_BLOCKING 0x0 ;  /* 0x0000000000007b1d */ /* 0x000fe40000010000 */
[----:B------:R-:W-:Y:S01]  /*04f0*/  IADD3 R6, P1, PT, R4, R19, RZ ;  /* 0x0000001304067210 */ /* 0x000fe20007f3e0ff */
[----:B------:R-:W-:Y:S01]  /*0500*/  IMAD R22, R21, 0x2, R4 ;  /* 0x0000000215167824 */ /* 0x000fe200078e0204 */
[----:B------:R-:W-:Y:S01]  /*0510*/  LEA.HI R20, R0, 0x3e, RZ, 0x1a ;  /* 0x0000003e00147811 */ /* 0x000fe200078fd0ff */
[----:B------:R-:W-:Y:S01]  /*0520*/  IMAD R5, R12, R21, RZ ;  /* 0x000000150c057224 */ /* 0x000fe200078e02ff */
[----:B------:R-:W-:-:S02]  /*0530*/  LEA.HI.X.SX32 R7, R4, R18, 0x1, P1 ;  /* 0x0000001204077211 */ /* 0x000fc400008f0eff */
[----:B------:R-:W-:Y:S01]  /*0540*/  IADD3 R10, P1, PT, R22, R19, RZ ;  /* 0x00000013160a7210 */ /* 0x000fe20007f3e0ff */
[-C--:B------:R-:W-:Y:S02]  /*0550*/  IMAD R13, R8, R21.reuse, RZ ;  /* 0x00000015080d7224 */ /* 0x080fe400078e02ff */
[----:B------:R-:W-:Y:S01]  /*0560*/  IMAD R20, R20, R21, RZ ;  /* 0x0000001514147224 */ /* 0x000fe200078e02ff */
[-C--:B------:R-:W-:Y:S02]  /*0570*/  LEA.HI.X.SX32 R11, R22, R18.reuse, 0x1, P1 ;  /* 0x00000012160b7211 */ /* 0x080fe400008f0eff */
[-C--:B------:R-:W-:Y:S02]  /*0580*/  IADD3 R8, P1, PT, R9, R19.reuse, RZ ;  /* 0x0000001309087210 */ /* 0x080fe40007f3e0ff */
[----:B------:R-:W-:Y:S02]  /*0590*/  IADD3 R24, P2, PT, R5, R19, RZ ;  /* 0x0000001305187210 */ /* 0x000fe40007f5e0ff */
[----:B------:R-:W-:-:S02]  /*05a0*/  LEA.HI.X.SX32 R9, R9, R18, 0x1, P1 ;  /* 0x0000001209097211 */ /* 0x000fc400008f0eff */
[C---:B------:R-:W-:Y:S02]  /*05b0*/  IADD3 R32, P1, PT, R20.reuse, R19, RZ ;  /* 0x0000001314207210 */ /* 0x040fe40007f3e0ff */
[-C--:B------:R-:W-:Y:S01]  /*05c0*/  LEA.HI.X.SX32 R25, R5, R18.reuse, 0x1, P2 ;  /* 0x0000001205197211 */ /* 0x080fe200010f0eff */
[----:B------:R3:W5:Y:S01]  /*05d0*/  LDG.E.U8 R4, desc[UR26][R6.64] ;  /* 0x0000001a06047981 */ /* 0x000762000c1e1100 */
[----:B------:R-:W-:-:S03]  /*05e0*/  LEA.HI.X.SX32 R33, R20, R18, 0x1, P1 ;  /* 0x0000001214217211 */ /* 0x000fc600008f0eff */
[----:B------:R4:W5:Y:S01]  /*05f0*/  LDG.E.U8 R5, desc[UR26][R10.64] ;  /* 0x0000001a0a057981 */ /* 0x000962000c1e1100 */
[----:B------:R-:W-:-:S03]  /*0600*/  IADD3 R30, P2, PT, R13, R19, RZ ;  /* 0x000000130d1e7210 */ /* 0x000fc60007f5e0ff */
[----:B------:R-:W5:Y:S01]  /*0610*/  LDG.E.U8 R9, desc[UR26][R8.64] ;  /* 0x0000001a08097981 */ /* 0x000f62000c1e1100 */
[----:B---3--:R-:W-:-:S03]  /*0620*/  IMAD R6, R21, 0x2, R22 ;  /* 0x0000000215067824 */ /* 0x008fc600078e0216 */
[----:B------:R3:W5:Y:S01]  /*0630*/  LDG.E.U8 R7, desc[UR26][R24.64] ;  /* 0x0000001a18077981 */ /* 0x000762000c1e1100 */
[-C--:B------:R-:W-:Y:S01]  /*0640*/  LEA.HI.X.SX32 R31, R13, R18.reuse, 0x1, P2 ;  /* 0x000000120d1f7211 */ /* 0x080fe200010f0eff */
[C---:B----4-:R-:W-:Y:S01]  /*0650*/  IMAD R10, R21.reuse, 0x2, R6 ;  /* 0x00000002150a7824 */ /* 0x050fe200078e0206 */
[CC--:B------:R-:W-:Y:S01]  /*0660*/  IADD3 R22, P1, PT, R6.reuse, R19.reuse, RZ ;  /* 0x0000001306167210 */ /* 0x0c0fe20007f3e0ff */
[----:B------:R-:W5:Y:S02]  /*0670*/  LDG.E.U8 R13, desc[UR26][R32.64] ;  /* 0x0000001a200d7981 */ /* 0x000f64000c1e1100 */
[C---:B------:R-:W-:Y:S01]  /*0680*/  IMAD R20, R21.reuse, 0x2, R10 ;  /* 0x0000000215147824 */ /* 0x040fe200078e020a */
[-C--:B------:R-:W-:Y:S01]  /*0690*/  LEA.HI.X.SX32 R23, R6, R18.reuse, 0x1, P1 ;  /* 0x0000001206177211 */ /* 0x080fe200008f0eff */
[----:B------:R4:W5:Y:S01]  /*06a0*/  LDG.E.U8 R11, desc[UR26][R30.64] ;  /* 0x0000001a1e0b7981 */ /* 0x000962000c1e1100 */
[-C--:B---3--:R-:W-:Y:S01]  /*06b0*/  IADD3 R24, P1, PT, R10, R19.reuse, RZ ;  /* 0x000000130a187210 */ /* 0x088fe20007f3e0ff */
[C---:B------:R-:W-:Y:S01]  /*06c0*/  IMAD R34, R21.reuse, 0x2, R20 ;  /* 0x0000000215227824 */ /* 0x040fe200078e0214 */
[-C--:B------:R-:W-:Y:S01]  /*06d0*/  IADD3 R26, P2, PT, R20, R19.reuse, RZ ;  /* 0x00000013141a7210 */ /* 0x080fe20007f5e0ff */
[----:B------:R3:W5:Y:S01]  /*06e0*/  LDG.E.U8 R6, desc[UR26][R22.64] ;  /* 0x0000001a16067981 */ /* 0x000762000c1e1100 */
[----:B------:R-:W-:Y:S01]  /*06f0*/  LEA.HI.X.SX32 R25, R10, R18, 0x1, P1 ;  /* 0x000000120a197211 */ /* 0x000fe200008f0eff */
[----:B------:R-:W-:Y:S01]  /*0700*/  IMAD R10, R21, 0x2, R34 ;  /* 0x00000002150a7824 */ /* 0x000fe200078e0222 */
[----:B------:R-:W-:-:S02]  /*0710*/  IADD3 R28, P1, PT, R34, R19, RZ ;  /* 0x00000013221c7210 */ /* 0x000fc40007f3e0ff */
[-C--:B------:R-:W-:Y:S01]  /*0720*/  LEA.HI.X.SX32 R27, R20, R18.reuse, 0x1, P2 ;  /* 0x00000012141b7211 */ /* 0x080fe200010f0eff */
[C---:B------:R-:W-:Y:S01]  /*0730*/  IMAD R20, R21.reuse, 0x4, R10 ;  /* 0x0000000415147824 */ /* 0x040fe200078e020a */
[-C--:B------:R-:W-:Y:S01]  /*0740*/  LEA.HI.X.SX32 R29, R34, R18.reuse, 0x1, P1 ;  /* 0x00000012221d7211 */ /* 0x080fe200008f0eff */
[----:B------:R0:W5:Y:S01]  /*0750*/  LDG.E.U8 R15, desc[UR26][R24.64] ;  /* 0x0000001a180f7981 */ /* 0x000162000c1e1100 */
[CC--:B----4-:R-:W-:Y:S01]  /*0760*/  IADD3 R30, P1, PT, R10.reuse, R19.reuse, RZ ;  /* 0x000000130a1e7210 */ /* 0x0d0fe20007f3e0ff */
[C---:B---3--:R-:W-:Y:S02]  /*0770*/  IMAD R22, R21.reuse, 0x2, R20 ;  /* 0x0000000215167824 */ /* 0x048fe400078e0214 */
[----:B------:R3:W5:Y:S01]  /*0780*/  LDG.E.U8 R8, desc[UR26][R26.64] ;  /* 0x0000001a1a087981 */ /* 0x000762000c1e1100 */
[-C--:B------:R-:W-:Y:S01]  /*0790*/  LEA.HI.X.SX32 R31, R10, R18.reuse, 0x1, P1 ;  /* 0x000000120a1f7211 */ /* 0x080fe200008f0eff */
[C---:B------:R-:W-:Y:S01]  /*07a0*/  IMAD R38, R21.reuse, 0x2, R22 ;  /* 0x0000000215267824 */ /* 0x040fe200078e0216 */
[CC--:B------:R-:W-:Y:S01]  /*07b0*/  IADD3 R32, P1, PT, R20.reuse, R19.reuse, RZ ;  /* 0x0000001314207210 */ /* 0x0c0fe20007f3e0ff */
[----:B------:R4:W5:Y:S02]  /*07c0*/  LDG.E.U8 R17, desc[UR26][R28.64] ;  /* 0x0000001a1c117981 */ /* 0x000964000c1e1100 */
[----:B0-----:R-:W-:Y:S01]  /*07d0*/  IMAD R24, R21, 0x2, R38 ;  /* 0x0000000215187824 */ /* 0x001fe200078e0226 */
[----:B------:R-:W-:Y:S01]  /*07e0*/  LEA.HI.X.SX32 R33, R20, R18, 0x1, P1 ;  /* 0x0000001214217211 */ /* 0x000fe200008f0eff */
[----:B------:R0:W5:Y:S01]  /*07f0*/  LDG.E.U8 R10, desc[UR26][R30.64] ;  /* 0x0000001a1e0a7981 */ /* 0x000162000c1e1100 */
[----:B------:R-:W-:-:S02]  /*0800*/  IADD3 R34, P1, PT, R22, R19, RZ ;  /* 0x0000001316227210 */ /* 0x000fc40007f3e0ff */
[-C--:B------:R-:W-:Y:S01]  /*0810*/  IADD3 R36, P2, PT, R38, R19.reuse, RZ ;  /* 0x0000001326247210 */ /* 0x080fe20007f5e0ff */
[C---:B---3--:R-:W-:Y:S01]  /*0820*/  IMAD R26, R21.reuse, 0x2, R24 ;  /* 0x00000002151a7824 */ /* 0x048fe200078e0218 */
[-C--:B------:R-:W-:Y:S01]  /*0830*/  LEA.HI.X.SX32 R35, R22, R18.reuse, 0x1, P1 ;  /* 0x0000001216237211 */ /* 0x080fe200008f0eff */
[----:B------:R3:W5:Y:S01]  /*0840*/  LDG.E.U8 R20, desc[UR26][R32.64] ;  /* 0x0000001a20147981 */ /* 0x000762000c1e1100 */
[-C--:B------:R-:W-:Y:S02]  /*0850*/  LEA.HI.X.SX32 R37, R38, R18.reuse, 0x1, P2 ;  /* 0x0000001226257211 */ /* 0x080fe400010f0eff */
[CC--:B------:R-:W-:Y:S01]  /*0860*/  IADD3 R38, P1, PT, R24.reuse, R19.reuse, RZ ;  /* 0x0000001318267210 */ /* 0x0c0fe20007f3e0ff */
[----:B------:R0:W5:Y:S03]  /*0870*/  LDG.E.U8 R23, desc[UR26][R34.64] ;  /* 0x0000001a22177981 */ /* 0x000166000c1e1100 */
[-C--:B------:R-:W-:Y:S01]  /*0880*/  LEA.HI.X.SX32 R39, R24, R18.reuse, 0x1, P1 ;  /* 0x0000001218277211 */ /* 0x080fe200008f0eff */
[C---:B------:R-:W-:Y:S01]  /*0890*/  IMAD R24, R21.reuse, 0x2, R26 ;  /* 0x0000000215187824 */ /* 0x040fe200078e021a */
[CC--:B----4-:R-:W-:Y:S01]  /*08a0*/  IADD3 R28, P1, PT, R26.reuse, R19.reuse, RZ ;  /* 0x000000131a1c7210 */ /* 0x0d0fe20007f3e0ff */
[----:B------:R4:W5:Y:S03]  /*08b0*/  LDG.E.U8 R22, desc[UR26][R36.64] ;  /* 0x0000001a24167981 */ /* 0x000966000c1e1100 */
[-C--:B------:R-:W-:Y:S01]  /*08c0*/  LEA.HI.X.SX32 R29, R26, R18.reuse, 0x1, P1 ;  /* 0x000000121a1d7211 */ /* 0x080fe200008f0eff */
[C---:B------:R-:W-:Y:S01]  /*08d0*/  IMAD R26, R21.reuse, 0x2, R24 ;  /* 0x00000002151a7824 */ /* 0x040fe200078e0218 */
[C---:B0-----:R-:W-:Y:S01]  /*08e0*/  IADD3 R30, P1, PT, R24.reuse, R19, RZ ;  /* 0x00000013181e7210 */ /* 0x041fe20007f3e0ff */
[----:B------:R0:W5:Y:S02]  /*08f0*/  LDG.E.U8 R25, desc[UR26][R38.64] ;  /* 0x0000001a26197981 */ /* 0x000164000c1e1100 */
[----:B------:R-:W-:Y:S01]  /*0900*/  IMAD R40, R21, 0x4, R26 ;  /* 0x0000000415287824 */ /* 0x000fe200078e021a */
[----:B------:R-:W-:-:S02]  /*0910*/  LEA.HI.X.SX32 R31, R24, R18, 0x1, P1 ;  /* 0x00000012181f7211 */ /* 0x000fc400008f0eff */
[-C--:B---3--:R-:W-:Y:S01]  /*0920*/  IADD3 R32, P2, PT, R26, R19.reuse, RZ ;  /* 0x000000131a207210 */ /* 0x088fe20007f5e0ff */
[C---:B------:R-:W-:Y:S01]  /*0930*/  IMAD R42, R21.reuse, 0x2, R40 ;  /* 0x00000002152a7824 */ /* 0x040fe200078e0228 */
[CC--:B------:R-:W-:Y:S01]  /*0940*/  IADD3 R34, P1, PT, R40.reuse, R19.reuse, RZ ;  /* 0x0000001328227210 */ /* 0x0c0fe20007f3e0ff */
[----:B------:R-:W5:Y:S03]  /*0950*/  LDG.E.U8 R24, desc[UR26][R28.64] ;  /* 0x0000001a1c187981 */ /* 0x000f66000c1e1100 */
[-C--:B------:R-:W-:Y:S01]  /*0960*/  LEA.HI.X.SX32 R35, R40, R18.reuse, 0x1, P1 ;  /* 0x0000001228237211 */ /* 0x080fe200008f0eff */
[C---:B------:R-:W-:Y:S01]  /*0970*/  IMAD R44, R21.reuse, 0x2, R42 ;  /* 0x00000002152c7824 */ /* 0x040fe200078e022a */
[CC--:B----4-:R-:W-:Y:S01]  /*0980*/  IADD3 R36, P1, PT, R42.reuse, R19.reuse, RZ ;  /* 0x000000132a247210 */ /* 0x0d0fe20007f3e0ff */
[----:B------:R-:W5:Y:S03]  /*0990*/  LDG.E.U8 R27, desc[UR26][R30.64] ;  /* 0x0000001a1e1b7981 */ /* 0x000f66000c1e1100 */
[-C--:B------:R-:W-:Y:S01]  /*09a0*/  LEA.HI.X.SX32 R37, R42, R18.reuse, 0x1, P1 ;  /* 0x000000122a257211 */ /* 0x080fe200008f0eff */
[C---:B------:R-:W-:Y:S01]  /*09b0*/  IMAD R42, R21.reuse, 0x2, R44 ;  /* 0x00000002152a7824 */ /* 0x040fe200078e022c */
[-C--:B------:R-:W-:Y:S01]  /*09c0*/  LEA.HI.X.SX32 R33, R26, R18.reuse, 0x1, P2 ;  /* 0x000000121a217211 */ /* 0x080fe200010f0eff */
[----:B------:R-:W5:Y:S01]  /*09d0*/  LDG.E.U8 R28, desc[UR26][R34.64] ;  /* 0x0000001a221c7981 */ /* 0x000f62000c1e1100 */
[-C--:B0-----:R-:W-:Y:S01]  /*09e0*/  IADD3 R38, P1, PT, R44, R19.reuse, RZ ;  /* 0x000000132c267210 */ /* 0x081fe20007f3e0ff */
[----:B------:R-:W-:Y:S01]  /*09f0*/  IMAD R46, R21, 0x2, R42 ;  /* 0x00000002152e7824 */ /* 0x000fe200078e022a */
[----:B------:R-:W-:Y:S01]  /*0a00*/  IADD3 R40, P2, PT, R42, R19, RZ ;  /* 0x000000132a287210 */ /* 0x000fe20007f5e0ff */
[----:B------:R0:W5:Y:S01]  /*0a10*/  LDG.E.U8 R26, desc[UR26][R32.64] ;  /* 0x0000001a201a7981 */ /* 0x000162000c1e1100 */
[----:B------:R-:W-:-:S02]  /*0a20*/  LEA.HI.X.SX32 R39, R44, R18, 0x1, P1 ;  /* 0x000000122c277211 */ /* 0x000fc400008f0eff */
[----:B------:R-:W-:Y:S01]  /*0a30*/  LEA.HI.X.SX32 R41, R42, R18, 0x1, P2 ;  /* 0x000000122a297211 */ /* 0x000fe200010f0eff */
[----:B------:R3:W5:Y:S01]  /*0a40*/  LDG.E.U8 R29, desc[UR26][R36.64] ;  /* 0x0000001a241d7981 */ /* 0x000762000c1e1100 */
[----:B------:R-:W-:-:S03]  /*0a50*/  IADD3 R42, P1, PT, R46, R19, RZ ;  /* 0x000000132e2a7210 */ /* 0x000fc60007f3e0ff */
[----:B------:R4:W5:Y:S01]  /*0a60*/  LDG.E.U8 R30, desc[UR26][R38.64] ;  /* 0x0000001a261e7981 */ /* 0x000962000c1e1100 */
[C---:B0-----:R-:W-:Y:S01]  /*0a70*/  IMAD R32, R21.reuse, 0x2, R46 ;  /* 0x0000000215207824 */ /* 0x041fe200078e022e */
[----:B------:R-:W-:Y:S02]  /*0a80*/  LEA.HI.X.SX32 R43, R46, R18, 0x1, P1 ;  /* 0x000000122e2b7211 */ /* 0x000fe400008f0eff */
[----:B------:R0:W5:Y:S01]  /*0a90*/  LDG.E.U8 R31, desc[UR26][R40.64] ;  /* 0x0000001a281f7981 */ /* 0x000162000c1e1100 */
[----:B------:R-:W-:Y:S01]  /*0aa0*/  IMAD R46, R21, 0x2, R32 ;  /* 0x00000002152e7824 */ /* 0x000fe200078e0220 */
[----:B------:R-:W-:-:S03]  /*0ab0*/  IADD3 R44, P1, PT, R32, R19, RZ ;  /* 0x00000013202c7210 */ /* 0x000fc60007f3e0ff */
[C---:B------:R-:W-:Y:S01]  /*0ac0*/  IMAD R48, R21.reuse, 0x4, R46 ;  /* 0x0000000415307824 */ /* 0x040fe200078e022e */
[-C--:B------:R-:W-:Y:S02]  /*0ad0*/  LEA.HI.X.SX32 R45, R32, R18.reuse, 0x1, P1 ;  /* 0x00000012202d7211 */ /* 0x080fe400008f0eff */
[-C--:B------:R-:W-:Y:S01]  /*0ae0*/  IADD3 R34, P1, PT, R46, R19.reuse, RZ ;  /* 0x000000132e227210 */ /* 0x080fe20007f3e0ff */
[C---:B------:R-:W-:Y:S01]  /*0af0*/  IMAD R52, R21.reuse, 0x2, R48 ;  /* 0x0000000215347824 */ /* 0x040fe200078e0230 */
[-C--:B---3--:R-:W-:Y:S01]  /*0b00*/  IADD3 R36, P2, PT, R48, R19.reuse, RZ ;  /* 0x0000001330247210 */ /* 0x088fe20007f5e0ff */
[----:B------:R-:W5:Y:S01]  /*0b10*/  LDG.E.U8 R32, desc[UR26][R42.64] ;  /* 0x0000001a2a207981 */ /* 0x000f62000c1e1100 */
[-C--:B------:R-:W-:Y:S01]  /*0b20*/  LEA.HI.X.SX32 R35, R46, R18.reuse, 0x1, P1 ;  /* 0x000000122e237211 */ /* 0x080fe200008f0eff */
[C---:B------:R-:W-:Y:S01]  /*0b30*/  IMAD R46, R21.reuse, 0x2, R52 ;  /* 0x00000002152e7824 */ /* 0x040fe200078e0234 */
[-C--:B----4-:R-:W-:Y:S01]  /*0b40*/  IADD3 R38, P1, PT, R52, R19.reuse, RZ ;  /* 0x0000001334267210 */ /* 0x090fe20007f3e0ff */
[----:B------:R3:W5:Y:S01]  /*0b50*/  LDG.E.U8 R33, desc[UR26][R44.64] ;  /* 0x0000001a2c217981 */ /* 0x000762000c1e1100 */
[-C--:B------:R-:W-:Y:S01]  /*0b60*/  LEA.HI.X.SX32 R37, R48, R18.reuse, 0x1, P2 ;  /* 0x0000001230257211 */ /* 0x080fe200010f0eff */
[C---:B------:R-:W-:Y:S01]  /*0b70*/  IMAD R48, R21.reuse, 0x2, R46 ;  /* 0x0000000215307824 */ /* 0x040fe200078e022e */
[----:B------:R-:W-:Y:S01]  /*0b80*/  LEA.HI.X.SX32 R39, R52, R18, 0x1, P1 ;  /* 0x0000001234277211 */ /* 0x000fe200008f0eff */
[----:B------:R-:W5:Y:S01]  /*0b90*/  LDG.E.U8 R34, desc[UR26][R34.64] ;  /* 0x0000001a22227981 */ /* 0x000f62000c1e1100 */
[----:B0-----:R-:W-:Y:S01]  /*0ba0*/  IADD3 R40, P1, PT, R46, R19, RZ ;  /* 0x000000132e287210 */ /* 0x001fe20007f3e0ff */
[----:B------:R-:W-:-:S02]  /*0bb0*/  IMAD R52, R21, 0x2, R48 ;  /* 0x0000000215347824 */ /* 0x000fc400078e0230 */
[----:B------:R0:W5:Y:S01]  /*0bc0*/  LDG.E.U8 R54, desc[UR26][R36.64] ;  /* 0x0000001a24367981 */ /* 0x000162000c1e1100 */
[-C--:B------:R-:W-:Y:S01]  /*0bd0*/  LEA.HI.X.SX32 R41, R46, R18.reuse, 0x1, P1 ;  /* 0x000000122e297211 */ /* 0x080fe200008f0eff */
[C---:B---3--:R-:W-:Y:S01]  /*0be0*/  IMAD R44, R21.reuse, 0x2, R52 ;  /* 0x00000002152c7824 */ /* 0x048fe200078e0234 */
[CC--:B------:R-:W-:Y:S01]  /*0bf0*/  IADD3 R42, P1, PT, R48.reuse, R19.reuse, RZ ;  /* 0x00000013302a7210 */ /* 0x0c0fe20007f3e0ff */
[----:B------:R3:W5:Y:S03]  /*0c00*/  LDG.E.U8 R39, desc[UR26][R38.64] ;  /* 0x0000001a26277981 */ /* 0x000766000c1e1100 */
[----:B------:R-:W-:Y:S01]  /*0c10*/  LEA.HI.X.SX32 R43, R48, R18, 0x1, P1 ;  /* 0x00000012302b7211 */ /* 0x000fe200008f0eff */
[----:B------:R4:W5:Y:S01]  /*0c20*/  LDG.E.U8 R56, desc[UR26][R40.64] ;  /* 0x0000001a28387981 */ /* 0x000962000c1e1100 */
[----:B------:R-:W-:Y:S01]  /*0c30*/  IADD3 R48, P2, PT, R44, R19, RZ ;  /* 0x000000132c307210 */ /* 0x000fe20007f5e0ff */
[----:B------:R-:W-:-:S03]  /*0c40*/  IMAD R21, R21, 0x2, R44 ;  /* 0x0000000215157824 */ /* 0x000fc600078e022c */
[-C--:B------:R-:W-:Y:S01]  /*0c50*/  LEA.HI.X.SX32 R49, R44, R18.reuse, 0x1, P2 ;  /* 0x000000122c317211 */ /* 0x080fe200010f0eff */
[----:B------:R-:W5:Y:S01]  /*0c60*/  LDG.E.U8 R43, desc[UR26][R42.64] ;  /* 0x0000001a2a2b7981 */ /* 0x000f62000c1e1100 */
[----:B------:R-:W1:Y:S01]  /*0c70*/  LDC.64 R44, c[0x0][0x3c0] ;  /* 0x0000f000ff2c7b82 */ /* 0x000e620000000a00 */
[-C--:B------:R-:W-:Y:S02]  /*0c80*/  IADD3 R46, P1, PT, R52, R19.reuse, RZ ;  /* 0x00000013342e7210 */ /* 0x080fe40007f3e0ff */
[----:B--2---:R-:W-:Y:S01]  /*0c90*/  R2UR UR28, R50 ;  /* 0x00000000321c72ca */ /* 0x004fe200000e0000 */
[----:B------:R-:W5:Y:S01]  /*0ca0*/  LDG.E.U8 R49, desc[UR26][R48.64] ;  /* 0x0000001a30317981 */ /* 0x000f62000c1e1100 */
[----:B------:R-:W-:Y:S02]  /*0cb0*/  LEA.HI.X.SX32 R47, R52, R18, 0x1, P1 ;  /* 0x00000012342f7211 */ /* 0x000fe400008f0eff */
[----:B0-----:R-:W-:-:S03]  /*0cc0*/  IADD3 R36, P1, PT, R21, R19, RZ ;  /* 0x0000001315247210 */ /* 0x001fc60007f3e0ff */
[----:B------:R-:W5:Y:S01]  /*0cd0*/  LDG.E.U8 R46, desc[UR26][R46.64] ;  /* 0x0000001a2e2e7981 */ /* 0x000f62000c1e1100 */
[----:B------:R-:W-:-:S05]  /*0ce0*/  LEA.HI.X.SX32 R37, R21, R18, 0x1, P1 ;  /* 0x0000001215257211 */ /* 0x000fca00008f0eff */
[----:B------:R0:W5:Y:S01]  /*0cf0*/  LDG.E.U8 R52, desc[UR26][R36.64] ;  /* 0x0000001a24347981 */ /* 0x000162000c1e1100 */
[----:B-1----:R-:W-:-:S04]  /*0d00*/  IMAD R18, R16, R45, RZ ;  /* 0x0000002d10127224 */ /* 0x002fc800078e02ff */
[----:B---3--:R-:W-:Y:S02]  /*0d10*/  IMAD R38, R45, 0x2, R18 ;  /* 0x000000022d267824 */ /* 0x008fe400078e0212 */
[----:B------:R-:W-:Y:S02]  /*0d20*/  IMAD R16, R3, UR4, RZ ;  /* 0x0000000403107c24 */ /* 0x000fe4000f8e02ff */
[C---:B----4-:R-:W-:Y:S02]  /*0d30*/  IMAD R40, R45.reuse, 0x2, R38 ;  /* 0x000000022d287824 */ /* 0x050fe400078e0226 */
[----:B------:R-:W-:Y:S02]  /*0d40*/  IMAD R3, R44, UR12, RZ ;  /* 0x0000000c2c037c24 */ /* 0x000fe4000f8e02ff */
[C---:B0-----:R-:W-:Y:S01]  /*0d50*/  IMAD R36, R45.reuse, 0x2, R40 ;  /* 0x000000022d247824 */ /* 0x041fe200078e0228 */
[----:B------:R-:W-:Y:S02]  /*0d60*/  SHF.R.S32.HI R21, RZ, 0x1f, R16 ;  /* 0x0000001fff157819 */ /* 0x000fe40000011410 */
[----:B------:R-:W-:Y:S01]  /*0d70*/  IADD3 R85, P1, P2, R16, R58, R3 ;  /* 0x0000003a10557210 */ /* 0x000fe20007a3e003 */
[----:B------:R-:W-:Y:S01]  /*0d80*/  IMAD R16, R45, 0x2, R36 ;  /* 0x000000022d107824 */ /* 0x000fe200078e0224 */
[----:B------:R-:W-:-:S02]  /*0d90*/  SHF.R.U32.HI R19, RZ, 0x5, R0 ;  /* 0x00000005ff137819 */ /* 0x000fc40000011600 */
[----:B------:R-:W-:Y:S01]  /*0da0*/  SHF.R.S32.HI R42, RZ, 0x1f, R3 ;  /* 0x0000001fff2a7819 */ /* 0x000fe20000011403 */
[----:B------:R-:W-:Y:S01]  /*0db0*/  IMAD R3, R12, R45, RZ ;  /* 0x0000002d0c037224 */ /* 0x000fe200078e02ff */
[----:B------:R-:W-:Y:S01]  /*0dc0*/  R2UR UR22, R19 ;  /* 0x00000000131672ca */ /* 0x000fe200000e0000 */
[----:B------:R-:W-:Y:S01]  /*0dd0*/  IMAD R12, R45, 0x2, R16 ;  /* 0x000000022d0c7824 */ /* 0x000fe200078e0210 */
[----:B------:R-:W-:Y:S01]  /*0de0*/  IADD3.X R21, PT, PT, R21, R59, R42, P1, P2 ;  /* 0x0000003b15157210 */ /* 0x000fe20000fe442a */
[----:B------:R-:W-:Y:S01]  /*0df0*/  IMAD R19, R14, R45, RZ ;  /* 0x0000002d0e137224 */ /* 0x000fe200078e02ff */
[----:B------:R-:W-:Y:S01]  /*0e00*/  IADD3 R114, P1, PT, R18, R85, RZ ;  /* 0x0000005512727210 */ /* 0x000fe20007f3e0ff */
[----:B------:R-:W-:-:S03]  /*0e10*/  IMAD R14, R45, 0x2, R12 ;  /* 0x000000022d0e7824 */ /* 0x000fc600078e020c */
[----:B------:R-:W-:Y:S02]  /*0e20*/  IADD3 R82, P3, PT, R19, R85, RZ ;  /* 0x0000005513527210 */ /* 0x000fe40007f7e0ff */
[----:B------:R-:W-:Y:S01]  /*0e30*/  LEA.HI.X.SX32 R115, R18, R21, 0x1, P1 ;  /* 0x0000001512737211 */ /* 0x000fe200008f0eff */
[----:B------:R-:W-:Y:S01]  /*0e40*/  IMAD R18, R45, 0x4, R14 ;  /* 0x000000042d127824 */ /* 0x000fe200078e020e */
[----:B------:R-:W-:Y:S02]  /*0e50*/  IADD3 R100, P2, PT, R3, R85, RZ ;  /* 0x0000005503647210 */ /* 0x000fe40007f5e0ff */
[----:B------:R-:W-:Y:S01]  /*0e60*/  LEA.HI.X.SX32 R83, R19, R21, 0x1, P3 ;  /* 0x0000001513537211 */ /* 0x000fe200018f0eff */
[----:B------:R-:W-:Y:S01]  /*0e70*/  IMAD R42, R45, 0x2, R18 ;  /* 0x000000022d2a7824 */ /* 0x000fe200078e0212 */
[----:B------:R-:W-:Y:S02]  /*0e80*/  IADD3 R108, P3, PT, R36, R85, RZ ;  /* 0x00000055246c7210 */ /* 0x000fe40007f7e0ff */
[----:B------:R-:W-:-:S02]  /*0e90*/  LEA.HI.X.SX32 R101, R3, R21, 0x1, P2 ;  /* 0x0000001503657211 */ /* 0x000fc400010f0eff */
[-C--:B------:R-:W-:Y:S02]  /*0ea0*/  IADD3 R110, P2, PT, R40, R85.reuse, RZ ;  /* 0x00000055286e7210 */ /* 0x080fe40007f5e0ff */
[----:B------:R-:W-:Y:S02]  /*0eb0*/  IADD3 R112, P1, PT, R38, R85, RZ ;  /* 0x0000005526707210 */ /* 0x000fe40007f3e0ff */
[-C--:B------:R-:W-:Y:S01]  /*0ec0*/  LEA.HI.X.SX32 R109, R36, R21.reuse, 0x1, P3 ;  /* 0x00000015246d7211 */ /* 0x080fe200018f0eff */
[C---:B------:R-:W-:Y:S01]  /*0ed0*/  IMAD R36, R45.reuse, 0x2, R42 ;  /* 0x000000022d247824 */ /* 0x040fe200078e022a */
[-C--:B------:R-:W-:Y:S02]  /*0ee0*/  LEA.HI.X.SX32 R111, R40, R21.reuse, 0x1, P2 ;  /* 0x00000015286f7211 */ /* 0x080fe400010f0eff */
[----:B------:R-:W-:Y:S01]  /*0ef0*/  LEA.HI.X.SX32 R113, R38, R21, 0x1, P1 ;  /* 0x0000001526717211 */ /* 0x000fe200008f0eff */
[----:B------:R-:W-:Y:S01]  /*0f00*/  IMAD R38, R45, 0x2, R36 ;  /* 0x000000022d267824 */ /* 0x000fe200078e0224 */
[----:B------:R-:W-:-:S02]  /*0f10*/  IADD3 R104, P2, PT, R12, R85, RZ ;  /* 0x000000550c687210 */ /* 0x000fc40007f5e0ff */
[----:B------:R-:W-:Y:S02]  /*0f20*/  IADD3 R102, P3, PT, R14, R85, RZ ;  /* 0x000000550e667210 */ /* 0x000fe40007f7e0ff */
[-C--:B------:R-:W-:Y:S01]  /*0f30*/  LEA.HI.X.SX32 R105, R12, R21.reuse, 0x1, P2 ;  /* 0x000000150c697211 */ /* 0x080fe200010f0eff */
[C---:B------:R-:W-:Y:S01]  /*0f40*/  IMAD R12, R45.reuse, 0x2, R38 ;  /* 0x000000022d0c7824 */ /* 0x040fe200078e0226 */
[----:B------:R-:W-:Y:S02]  /*0f50*/  LEA.HI.X.SX32 R103, R14, R21, 0x1, P3 ;  /* 0x000000150e677211 */ /* 0x000fe400018f0eff */
[-C--:B------:R-:W-:Y:S01]  /*0f60*/  IADD3 R106, P1, PT, R16, R85.reuse, RZ ;  /* 0x00000055106a7210 */ /* 0x080fe20007f3e0ff */
[C---:B------:R-:W-:Y:S01]  /*0f70*/  IMAD R14, R45.reuse, 0x2, R12 ;  /* 0x000000022d0e7824 */ /* 0x040fe200078e020c */
[----:B------:R-:W-:Y:S02]  /*0f80*/  IADD3 R96, P2, PT, R42, R85, RZ ;  /* 0x000000552a607210 */ /* 0x000fe40007f5e0ff */
[----:B------:R-:W-:Y:S01]  /*0f90*/  LEA.HI.X.SX32 R107, R16, R21, 0x1, P1 ;  /* 0x00000015106b7211 */ /* 0x000fe200008f0eff */
[----:B------:R-:W-:Y:S01]  /*0fa0*/  IMAD R3, R45, 0x2, R14 ;  /* 0x000000022d037824 */ /* 0x000fe200078e020e */
[----:B------:R-:W-:-:S02]  /*0fb0*/  IADD3 R98, P1, PT, R18, R85, RZ ;  /* 0x0000005512627210 */ /* 0x000fc40007f3e0ff */
[----:B------:R-:W-:Y:S02]  /*0fc0*/  IADD3 R94, P3, PT, R36, R85, RZ ;  /* 0x00000055245e7210 */ /* 0x000fe40007f7e0ff */
[-C--:B------:R-:W-:Y:S02]  /*0fd0*/  LEA.HI.X.SX32 R99, R18, R21.reuse, 0x1, P1 ;  /* 0x0000001512637211 */ /* 0x080fe400008f0eff */
[-C--:B------:R-:W-:Y:S02]  /*0fe0*/  LEA.HI.X.SX32 R97, R42, R21.reuse, 0x1, P2 ;  /* 0x000000152a617211 */ /* 0x080fe400010f0eff */
[----:B------:R-:W-:Y:S02]  /*0ff0*/  LEA.HI.X.SX32 R95, R36, R21, 0x1, P3 ;  /* 0x00000015245f7211 */ /* 0x000fe400018f0eff */
[-C--:B------:R-:W-:Y:S02]  /*1000*/  IADD3 R84, P4, PT, R3, R85.reuse, RZ ;  /* 0x0000005503547210 */ /* 0x080fe40007f9e0ff */
[----:B------:R-:W-:-:S02]  /*1010*/  IADD3 R90, P1, PT, R38, R85, RZ ;  /* 0x00000055265a7210 */ /* 0x000fc40007f3e0ff */
[-C--:B------:R-:W-:Y:S02]  /*1020*/  IADD3 R88, P2, PT, R12, R85.reuse, RZ ;  /* 0x000000550c587210 */ /* 0x080fe40007f5e0ff */
[----:B------:R-:W-:Y:S02]  /*1030*/  IADD3 R86, P3, PT, R14, R85, RZ ;  /* 0x000000550e567210 */ /* 0x000fe40007f7e0ff */
[-C--:B------:R-:W-:Y:S02]  /*1040*/  LEA.HI.X.SX32 R85, R3, R21.reuse, 0x1, P4 ;  /* 0x0000001503557211 */ /* 0x080fe400020f0eff */
[-C--:B------:R-:W-:Y:S02]  /*1050*/  LEA.HI.X.SX32 R91, R38, R21.reuse, 0x1, P1 ;  /* 0x00000015265b7211 */ /* 0x080fe400008f0eff */
[-C--:B------:R-:W-:Y:S02]  /*1060*/  LEA.HI.X.SX32 R89, R12, R21.reuse, 0x1, P2 ;  /* 0x000000150c597211 */ /* 0x080fe400010f0eff */
[----:B------:R-:W-:-:S02]  /*1070*/  LEA.HI.X.SX32 R87, R14, R21, 0x1, P3 ;  /* 0x000000150e577211 */ /* 0x000fc400018f0eff */
[----:B------:R-:W-:Y:S01]  /*1080*/  LOP3.LUT R3, R0, 0x7f, RZ, 0xc0, !PT ;  /* 0x0000007f00037812 */ /* 0x000fe200078ec0ff */
[----:B------:R-:W-:Y:S06]  /*1090*/  @P0 BRA `(.L_x_5) ;  /* 0x0000000000180947 */ /* 0x000fec0003800000 */
[----:B------:R-:W-:Y:S01]  /*10a0*/  ELECT P1, URZ, PT ;  /* 0x0000000000ff782f */ /* 0x000fe20003820000 */
[----:B------:R-:W-:Y:S01]  /*10b0*/  IMAD.MOV.U32 R12, RZ, RZ, 0x1 ;  /* 0x00000001ff0c7424 */ /* 0x000fe200078e00ff */
[----:B------:R-:W-:Y:S01]  /*10c0*/  UMOV UR4, 0x40 ;  /* 0x0000004000047882 */ /* 0x000fe20000000000 */
[----:B------:R-:W-:Y:S01]  /*10d0*/  UVIRTCOUNT.DEALLOC.SMPOOL 0x80 ;  /* 0x000000800000784c */ /* 0x000fe20000000000 */
[----:B------:R-:W-:-:S09]  /*10e0*/  ULEA UR4, UR6, UR4, 0x18 ;  /* 0x0000000406047291 */ /* 0x000fd2000f8ec0ff */
[----:B------:R0:W-:Y:S03]  /*10f0*/  @P1 STS.U8 [UR4], R12 ;  /* 0x0000000cff001988 */ /* 0x0001e60008000004 */
.L_x_5:
[----:B------:R-:W-:Y:S01]  /*1100*/  USHF.L.U32 UR4, UR22, 0x15, URZ ;  /* 0x0000001516047899 */ /* 0x000fe200080006ff */
[C---:B------:R-:W-:Y:S01]  /*1110*/  LOP3.LUT R38, R3.reuse, 0x10, RZ, 0x3c, !PT ;  /* 0x0000001003267812 */ /* 0x040fe200078e3cff */
[----:B-----5:R-:W-:Y:S01]  /*1120*/  STS.U8 [R3+UR13], R4 ;  /* 0x0000000403007988 */ /* 0x020fe2000800000d */
[C---:B------:R-:W-:Y:S01]  /*1130*/  LOP3.LUT R37, R3.reuse, 0x20, RZ, 0x3c, !PT ;  /* 0x0000002003257812 */ /* 0x040fe200078e3cff */
[----:B------:R-:W-:Y:S01]  /*1140*/  ULOP3.LUT UR4, UR4, 0x600000, URZ, 0xc0, !UPT ;  /* 0x0060000004047892 */ /* 0x000fe2000f8ec0ff */
[----:B------:R-:W-:Y:S01]  /*1150*/  LOP3.LUT R36, R3, 0x30, RZ, 0x3c, !PT ;  /* 0x0000003003247812 */ /* 0x000fe200078e3cff */
[----:B------:R-:W-:Y:S01]  /*1160*/  STS.U8 [R3+UR13+0x200], R8 ;  /* 0x0002000803007988 */ /* 0x000fe2000800000d */
[----:B------:R-:W-:Y:S01]  /*1170*/  LOP3.LUT P1, RZ, R0, 0x7f, RZ, 0xc0, !PT ;  /* 0x0000007f00ff7812 */ /* 0x000fe2000782c0ff */
[----:B------:R-:W-:Y:S02]  /*1180*/  UIADD3 UR14, UPT, UPT, UR28, UR4, URZ ;  /* 0x000000041c0e7290 */ /* 0x000fe4000fffe0ff */
[----:B------:R-:W-:Y:S01]  /*1190*/  STS.U8 [R3+UR13+0x400], R20 ;  /* 0x0004001403007988 */ /* 0x000fe2000800000d */
[----:B------:R-:W-:Y:S01]  /*11a0*/  UMOV UR5, 0x1 ;  /* 0x0000000100057882 */ /* 0x000fe20000000000 */
[----:B------:R-:W-:-:S02]  /*11b0*/  UIADD3 UR15, UPT, UPT, UR13, 0x3000, URZ ;  /* 0x000030000d0f7890 */ /* 0x000fc4000fffe0ff */
[----:B------:R-:W-:Y:S01]  /*11c0*/  STS.U8 [R3+UR13+0x600], R24 ;  /* 0x0006001803007988 */ /* 0x000fe2000800000d */
[----:B------:R-:W1:Y:S03]  /*11d0*/  LDCU UR17, c[0x0][0x3f0] ;  /* 0x00007e00ff1177ac */ /* 0x000e660008000800 */
[----:B------:R-:W-:Y:S04]  /*11e0*/  STS.U8 [R3+UR13+0x800], R28 ;  /* 0x0008001c03007988 */ /* 0x000fe8000800000d */
[----:B------:R-:W-:Y:S01]  /*11f0*/  STS.U8 [R3+UR13+0xa00], R32 ;  /* 0x000a002003007988 */ /* 0x000fe2000800000d */
[----:B------:R-:W-:Y:S01]  /*1200*/  VOTEU.ALL UP0, P1 ;  /* 0x0000000000ff7886 */ /* 0x000fe20000800000 */
[----:B------:R-:W-:-:S02]  /*1210*/  VOTEU.ALL UP1, P1 ;  /* 0x0000000000ff7886 */ /* 0x000fc40000820000 */
[----:B------:R-:W-:Y:S04]  /*1220*/  STS.U8 [R3+UR13+0xc00], R54 ;  /* 0x000c003603007988 */ /* 0x000fe8000800000d */
[----:B------:R-:W-:Y:S01]  /*1230*/  STS.U8 [R3+UR13+0xe00], R46 ;  /* 0x000e002e03007988 */ /* 0x000fe2000800000d */
[----:B------:R-:W-:-:S04]  /*1240*/  @!UP0 UIADD3 UR6, UPT, UPT, -UR5, 0x100000, URZ ;  /* 0x0010000005068890 */ /* 0x000fc8000fffe1ff */
[----:B------:R-:W-:Y:S02]  /*1250*/  @!UP0 USHF.L.U32 UR7, UR6, 0xb, URZ ;  /* 0x0000000b06078899 */ /* 0x000fe400080006ff */
[----:B------:R-:W-:Y:S01]  /*1260*/  @!UP0 USHF.L.U32 UR6, UR6, 0x1, URZ ;  /* 0x0000000106068899 */ /* 0x000fe200080006ff */
[----:B------:R-:W2:Y:S01]  /*1270*/  LDCU.64 UR10, c[0x0][0x3d0] ;  /* 0x00007a00ff0a77ac */ /* 0x000ea20008000a00 */
[----:B-1----:R-:W-:Y:S01]  /*1280*/  ISETP.LT.AND P2, PT, RZ, UR17, PT ;  /* 0x00000011ff007c0c */ /* 0x002fe2000bf41270 */
[----:B------:R-:W-:Y:S04]  /*1290*/  STS.U8 [R38+UR13+0x80], R5 ;  /* 0x0000800526007988 */ /* 0x000fe8000800000d */
[----:B------:R-:W-:Y:S04]  /*12a0*/  STS.U8 [R38+UR13+0x280], R17 ;  /* 0x0002801126007988 */ /* 0x000fe8000800000d */
[----:B------:R-:W-:Y:S04]  /*12b0*/  STS.U8 [R38+UR13+0x480], R23 ;  /* 0x0004801726007988 */ /* 0x000fe8000800000d */
[----:B------:R-:W-:Y:S04]  /*12c0*/  STS.U8 [R38+UR13+0x680], R27 ;  /* 0x0006801b26007988 */ /* 0x000fe8000800000d */
[----:B------:R-:W-:Y:S04]  /*12d0*/  STS.U8 [R38+UR13+0x880], R29 ;  /* 0x0008801d26007988 */ /* 0x000fe8000800000d */
[----:B------:R-:W-:Y:S04]  /*12e0*/  STS.U8 [R38+UR13+0xa80], R33 ;  /* 0x000a802126007988 */ /* 0x000fe8000800000d */
[----:B------:R-:W-:Y:S04]  /*12f0*/  STS.U8 [R38+UR13+0xc80], R39 ;  /* 0x000c802726007988 */ /* 0x000fe8000800000d */
[----:B------:R-:W-:Y:S04]  /*1300*/  STS.U8 [R38+UR13+0xe80], R49 ;  /* 0x000e803126007988 */ /* 0x000fe8000800000d */
[----:B------:R1:W-:Y:S04]  /*1310*/  STS.U8 [R37+UR13+0x100], R6 ;  /* 0x0001000625007988 */ /* 0x0003e8000800000d */
[----:B------:R3:W-:Y:S04]  /*1320*/  STS.U8 [R37+UR13+0x300], R10 ;  /* 0x0003000a25007988 */ /* 0x0007e8000800000d */
[----:B------:R-:W-:Y:S01]  /*1330*/  STS.U8 [R37+UR13+0x500], R22 ;  /* 0x0005001625007988 */ /* 0x000fe2000800000d */
[----:B------:R-:W-:-:S02]  /*1340*/  PRMT R14, RZ, 0x7610, R14 ;  /* 0x00007610ff0e7816 */ /* 0x000fc4000000000e */
[----:B-1----:R-:W-:Y:S01]  /*1350*/  PRMT R6, RZ, 0x7610, R6 ;  /* 0x00007610ff067816 */ /* 0x002fe20000000006 */
[----:B------:R-:W-:Y:S01]  /*1360*/  STS.U8 [R37+UR13+0x700], R26 ;  /* 0x0007001a25007988 */ /* 0x000fe2000800000d */
[----:B------:R-:W-:Y:S02]  /*1370*/  PRMT R18, RZ, 0x7610, R18 ;  /* 0x00007610ff127816 */ /* 0x000fe40000000012 */
[----:B---3--:R-:W-:Y:S01]  /*1380*/  PRMT R10, RZ, 0x7610, R10 ;  /* 0x00007610ff0a7816 */ /* 0x008fe2000000000a */
[----:B------:R-:W-:Y:S04]  /*1390*/  STS.U8 [R37+UR13+0x900], R30 ;  /* 0x0009001e25007988 */ /* 0x000fe8000800000d */
[----:B------:R1:W-:Y:S04]  /*13a0*/  STS.U8 [R37+UR13+0xb00], R34 ;  /* 0x000b002225007988 */ /* 0x0003e8000800000d */
[----:B------:R-:W-:Y:S04]  /*13b0*/  STS.U8 [R37+UR13+0xd00], R56 ;  /* 0x000d003825007988 */ /* 0x000fe8000800000d */
[----:B------:R-:W-:Y:S01]  /*13c0*/  STS.U8 [R37+UR13+0xf00], R52 ;  /* 0x000f003425007988 */ /* 0x000fe2000800000d */
[----:B------:R-:W-:Y:S01]  /*13d0*/  STTM.16dp32bit_t0_t15.x32 tmem[UR14], RZ ;  /* 0x000000ff000079ed */ /* 0x000fe20008a8000e */
[----:B------:R-:W-:Y:S02]  /*13e0*/  STTM.16dp32bit_t16_t31.x32 tmem[UR14+0x20], RZ ;  /* 0x000020ff000079ed */ /* 0x000fe40008aa000e */
[----:B------:R3:W-:Y:S01]  /*13f0*/  STS.U8 [R36+UR13+0x180], R15 ;  /* 0x0001800f24007988 */ /* 0x0007e2000800000d */
[----:B------:R-:W-:Y:S01]  /*1400*/  PRMT R19, RZ, 0x7610, R19 ;  /* 0x00007610ff137816 */ /* 0x000fe20000000013 */
[----:B-1----:R-:W1:Y:S02]  /*1410*/  LDC R34, c[0x0][0x3d8] ;  /* 0x0000f600ff227b82 */ /* 0x002e640000000800 */
[----:B------:R-:W-:Y:S04]  /*1420*/  STS.U8 [R36+UR13+0x580], R25 ;  /* 0x0005801924007988 */ /* 0x000fe8000800000d */
[----:B------:R4:W-:Y:S04]  /*1430*/  STS.U8 [R36+UR13+0x980], R31 ;  /* 0x0009801f24007988 */ /* 0x0009e8000800000d */
[----:B------:R-:W-:Y:S04]  /*1440*/  STS.U8 [R36+UR13+0xd80], R43 ;  /* 0x000d802b24007988 */ /* 0x000fe8000800000d */
[----:B------:R0:W-:Y:S04]  /*1450*/  STS.U8 [R36+UR13+0x380], R7 ;  /* 0x0003800724007988 */ /* 0x0001e8000800000d */
[----:B------:R-:W-:Y:S04]  /*1460*/  STS.U8 [R36+UR13+0x780], R9 ;  /* 0x0007800924007988 */ /* 0x000fe8000800000d */
[----:B------:R0:W-:Y:S04]  /*1470*/  STS.U8 [R36+UR13+0xb80], R11 ;  /* 0x000b800b24007988 */ /* 0x0001e8000800000d */
[----:B------:R0:W-:Y:S01]  /*1480*/  STS.U8 [R36+UR13+0xf80], R13 ;  /* 0x000f800d24007988 */ /* 0x0001e2000800000d */
[----:B---3--:R-:W-:Y:S01]  /*1490*/  PRMT R15, RZ, 0x7610, R15 ;  /* 0x00007610ff0f7816 */ /* 0x008fe2000000000f */
[----:B----4-:R-:W3:Y:S01]  /*14a0*/  LDC.64 R30, c[0x0][0x390] ;  /* 0x0000e400ff1e7b82 */ /* 0x010ee20000000a00 */
[----:B------:R-:W4:Y:S07]  /*14b0*/  FENCE.VIEW.ASYNC.T ;  /* 0x00000000000073c6 */ /* 0x000f2e0000000200 */
[----:B----4-:R-:W-:Y:S01]  /*14c0*/  BAR.SYNC.DEFER_BLOCKING 0x0 ;  /* 0x0000000000007b1d */ /* 0x010fe20000010000 */
[----:B0-----:R-:W-:-:S02]  /*14d0*/  PRMT R7, RZ, 0x7610, R7 ;  /* 0x00007610ff077816 */ /* 0x001fc40000000007 */
[----:B------:R-:W-:-:S03]  /*14e0*/  PRMT R11, RZ, 0x7610, R11 ;  /* 0x00007610ff0b7816 */ /* 0x000fc6000000000b */
[----:B------:R-:W0:Y:S02]  /*14f0*/  FENCE.VIEW.ASYNC.S ;  /* 0x00000000000073c6 */ /* 0x000e240000000000 */
[----:B0-----:R0:W4:Y:S02]  /*1500*/  @!UP1 SYNCS.EXCH.64 URZ, [UR15], UR6 ;  /* 0x000000060fff95b2 */ /* 0x0011240008000100 */
[----:B----4-:R-:W-:Y:S01]  /*1510*/  BAR.SYNC.DEFER_BLOCKING 0x0 ;  /* 0x0000000000007b1d */ /* 0x010fe20000010000 */
[----:B------:R-:W-:Y:S02]  /*1520*/  PRMT R8, RZ, 0x7610, R8 ;  /* 0x00007610ff087816 */ /* 0x000fe40000000008 */
[----:B------:R-:W-:Y:S02]  /*1530*/  PRMT R12, RZ, 0x7610, R12 ;  /* 0x00007610ff0c7816 */ /* 0x000fe4000000000c */
[----:B------:R-:W-:Y:S02]  /*1540*/  PRMT R16, RZ, 0x7610, R16 ;  /* 0x00007610ff107816 */ /* 0x000fe40000000010 */
[----:B------:R-:W-:-:S02]  /*1550*/  PRMT R22, RZ, 0x7610, R22 ;  /* 0x00007610ff167816 */ /* 0x000fc40000000016 */
[----:B------:R-:W-:Y:S02]  /*1560*/  PRMT R9, RZ, 0x7610, R9 ;  /* 0x00007610ff097816 */ /* 0x000fe40000000009 */
[----:B------:R-:W-:Y:S02]  /*1570*/  PRMT R13, RZ, 0x7610, R13 ;  /* 0x00007610ff0d7816 */ /* 0x000fe4000000000d */
[----:B------:R-:W-:Y:S02]  /*1580*/  PRMT R17, RZ, 0x7610, R17 ;  /* 0x00007610ff117816 */ /* 0x000fe40000000011 */
[----:B------:R-:W-:Y:S01]  /*1590*/  PRMT R27, RZ, 0x7610, R27 ;  /* 0x00007610ff1b7816 */ /* 0x000fe2000000001b */
[----:B------:R-:W4:Y:S04]  /*15a0*/  @P2 LDG.E.U8 R6, desc[UR26][R114.64] ;  /* 0x0000001a72062981 */ /* 0x000f28000c1e1100 */
        /* <DEDUP_REMOVED lines=14> */
[----:B------:R-:W4:Y:S01]  /*1690*/  @P2 LDG.E.U8 R27, desc[UR26][R82.64] ;  /* 0x0000001a521b2981 */ /* 0x000f22000c1e1100 */
[----:B------:R-:W-:Y:S01]  /*16a0*/  LOP3.LUT R4, R0, 0x1f, RZ, 0xc0, !PT ;  /* 0x0000001f00047812 */ /* 0x000fe200078ec0ff */
[----:B--2---:R-:W-:-:S02]  /*16b0*/  UIMAD UR10, UR12, UR10, URZ ;  /* 0x0000000a0c0a72a4 */ /* 0x004fc4000f8e02ff */
[----:B0-----:R-:W-:-:S04]  /*16c0*/  @!UP0 UIADD3 UR6, UPT, UPT, -UR5, 0x100000, URZ ;  /* 0x0010000005068890 */ /* 0x001fc8000fffe1ff */
[----:B------:R-:W-:Y:S02]  /*16d0*/  @!UP0 USHF.L.U32 UR7, UR6, 0xb, URZ ;  /* 0x0000000b06078899 */ /* 0x000fe400080006ff */
[----:B------:R-:W-:Y:S01]  /*16e0*/  @!UP0 USHF.L.U32 UR6, UR6, 0x1, URZ ;  /* 0x0000000106068899 */ /* 0x000fe200080006ff */
[----:B------:R-:W-:Y:S01]  /*16f0*/  VOTEU.ALL UP1, P1 ;  /* 0x0000000000ff7886 */ /* 0x000fe20000820000 */
[----:B------:R-:W-:Y:S01]  /*1700*/  UIADD3 UR16, UPT, UPT, UR28, 0x100000, URZ ;  /* 0x001000001c107890 */ /* 0x000fe2000fffe0ff */
[----:B------:R-:W-:Y:S01]  /*1710*/  IMAD R5, R4, UR11, RZ ;  /* 0x0000000b04057c24 */ /* 0x000fe2000f8e02ff */
[----:B------:R-:W-:Y:S01]  /*1720*/  USHF.R.S32.HI UR4, URZ, 0x1f, UR10 ;  /* 0x0000001fff047899 */ /* 0x000fe2000801140a */
[----:B------:R-:W-:-:S03]  /*1730*/  PRMT R20, RZ, 0x7610, R20 ;  /* 0x00007610ff147816 */ /* 0x000fc60000000014 */
[----:B---3--:R-:W-:Y:S01]  /*1740*/  IADD3 R40, P3, P4, R5, UR10, R30 ;  /* 0x0000000a05287c10 */ /* 0x008fe2000fc7e01e */
[----:B------:R-:W-:Y:S01]  /*1750*/  UIADD3 UR10, UPT, UPT, UR13, 0x2000, URZ ;  /* 0x000020000d0a7890 */ /* 0x000fe2000fffe0ff */
[----:B------:R-:W-:Y:S02]  /*1760*/  SHF.R.S32.HI R4, RZ, 0x1f, R5 ;  /* 0x0000001fff047819 */ /* 0x000fe40000011405 */
[----:B------:R0:W2:Y:S01]  /*1770*/  @!UP1 SYNCS.EXCH.64 URZ, [UR13+0x3008], UR6 ;  /* 0x003008060dff95b2 */ /* 0x0000a20008000100 */
[----:B------:R-:W-:Y:S01]  /*1780*/  VOTEU.ALL UP1, P1 ;  /* 0x0000000000ff7886 */ /* 0x000fe20000820000 */
[----:B------:R-:W-:Y:S02]  /*1790*/  IADD3.X R31, PT, PT, R4, UR4, R31, P3, P4 ;  /* 0x00000004041f7c10 */ /* 0x000fe40009fe841f */
[----:B------:R-:W-:Y:S01]  /*17a0*/  SHF.R.U32.HI R4, RZ, 0x5, R0 ;  /* 0x00000005ff047819 */ /* 0x000fe20000011600 */
[----:B------:R-:W-:-:S04]  /*17b0*/  @!UP0 UIADD3 UR4, UPT, UPT, -UR5, 0x100000, URZ ;  /* 0x0010000005048890 */ /* 0x000fc8000fffe1ff */
[----:B------:R-:W-:Y:S02]  /*17c0*/  @!UP0 USHF.L.U32 UR5, UR4, 0xb, URZ ;  /* 0x0000000b04058899 */ /* 0x000fe400080006ff */
[----:B------:R-:W-:Y:S01]  /*17d0*/  @!UP0 USHF.L.U32 UR4, UR4, 0x1, URZ ;  /* 0x0000000104048899 */ /* 0x000fe200080006ff */
[----:B------:R-:W-:Y:S02]  /*17e0*/  SGXT.U32 R4, R4, 0x2 ;  /* 0x000000020404781a */ /* 0x000fe40000000000 */
[----:B------:R-:W-:-:S03]  /*17f0*/  ISETP.EQ.U32.AND P3, PT, RZ, UR22, P2 ;  /* 0x00000016ff007c0c */ /* 0x000fc60009762070 */
[----:B-1----:R-:W-:-:S04]  /*1800*/  IMAD R4, R4, R34, RZ ;  /* 0x0000002204047224 */ /* 0x002fc800078e02ff */
[----:B------:R-:W-:Y:S01]  /*1810*/  IMAD R21, R34, 0x4, R4 ;  /* 0x0000000422157824 */ /* 0x000fe200078e0204 */
[----:B------:R-:W-:-:S03]  /*1820*/  IADD3 R80, P4, PT, R4, R40, RZ ;  /* 0x0000002804507210 */ /* 0x000fc60007f9e0ff */
[----:B------:R-:W-:Y:S01]  /*1830*/  IMAD R5, R34, 0x4, R21 ;  /* 0x0000000422057824 */ /* 0x000fe200078e0215 */
[----:B------:R-:W-:-:S03]  /*1840*/  LEA.HI.X.SX32 R81, R4, R31, 0x1, P4 ;  /* 0x0000001f04517211 */ /* 0x000fc600020f0eff */
[----:B------:R-:W-:Y:S01]  /*1850*/  IMAD R23, R34, 0x4, R5 ;  /* 0x0000000422177824 */ /* 0x000fe200078e0205 */
[----:B------:R-:W-:-:S03]  /*1860*/  IADD3 R72, P4, PT, R5, R40, RZ ;  /* 0x0000002805487210 */ /* 0x000fc60007f9e0ff */
[C---:B------:R-:W-:Y:S01]  /*1870*/  IMAD R25, R34.reuse, 0x4, R23 ;  /* 0x0000000422197824 */ /* 0x040fe200078e0217 */
[----:B------:R-:W-:Y:S01]  /*1880*/  LEA.HI.X.SX32 R73, R5, R31, 0x1, P4 ;  /* 0x0000001f05497211 */ /* 0x000fe200020f0eff */
[----:B----4-:R-:W-:Y:S04]  /*1890*/  STS.U8 [R3+UR13+0x1800], R6 ;  /* 0x0018000603007988 */ /* 0x010fe8000800000d */
        /* <DEDUP_REMOVED lines=14> */
[----:B------:R1:W-:Y:S01]  /*1980*/  STS.U8 [R36+UR13+0x1f80], R27 ;  /* 0x001f801b24007988 */ /* 0x0003e2000800000d */
[----:B--2---:R2:W-:Y:S06]  /*1990*/  MEMBAR.ALL.CTA ;  /* 0x0000000000007992 */ /* 0x0045ec0000008000 */
[----:B--2---:R-:W-:Y:S04]  /*19a0*/  FENCE.VIEW.ASYNC.S ;  /* 0x00000000000073c6 */ /* 0x004fe80000000000 */
[----:B------:R-:W2:Y:S02]  /*19b0*/  FENCE.VIEW.ASYNC.S ;  /* 0x00000000000073c6 */ /* 0x000ea40000000000 */
[----:B--2---:R0:W2:Y:S01]  /*19c0*/  @!UP1 SYNCS.EXCH.64 URZ, [UR13+0x2000], UR4 ;  /* 0x002000040dff95b2 */ /* 0x0040a20008000100 */
[----:B-1----:R-:W-:-:S04]  /*19d0*/  IMAD R27, R34, 0x4, R25 ;  /* 0x00000004221b7824 */ /* 0x002fc800078e0219 */
[----:B------:R-:W-:Y:S01]  /*19e0*/  IMAD R26, R34, 0x4, R27 ;  /* 0x00000004221a7824 */ /* 0x000fe200078e021b */
[----:B--2---:R-:W-:Y:S06]  /*19f0*/  BAR.SYNC.DEFER_BLOCKING 0x0 ;  /* 0x0000000000007b1d */ /* 0x004fec0000010000 */
[----:B0-----:R-:W-:Y:S05]  /*1a00*/  @!P3 BRA `(.L_x_6) ;  /* 0x000000000068b947 */ /* 0x001fea0003800000 */
[----:B------:R-:W-:Y:S02]  /*1a10*/  UIADD3 UR4, UPT, UPT, UR13, 0x1800, URZ ;  /* 0x000018000d047890 */ /* 0x000fe4000fffe0ff */
[----:B------:R-:W-:Y:S02]  /*1a20*/  USHF.R.U32.HI UR6, URZ, 0x4, UR13 ;  /* 0x00000004ff067899 */ /* 0x000fe4000801160d */
[----:B------:R-:W-:Y:S02]  /*1a30*/  USHF.R.U32.HI UR4, URZ, 0x4, UR4 ;  /* 0x00000004ff047899 */ /* 0x000fe40008011604 */
[----:B------:R-:W-:Y:S02]  /*1a40*/  USGXT.U32 UR6, UR6, 0xe ;  /* 0x0000000e0606789a */ /* 0x000fe40008000000 */
[----:B------:R-:W-:Y:S01]  /*1a50*/  USGXT.U32 UR8, UR4, 0xe ;  /* 0x0000000e0408789a */ /* 0x000fe20008000000 */
[----:B------:R-:W-:Y:S01]  /*1a60*/  UMOV UR18, 0xffffff80 ;  /* 0xffffff8000127882 */ /* 0x000fe20000000000 */
[----:B------:R-:W-:Y:S01]  /*1a70*/  UMOV UR19, 0x7fffbfdf ;  /* 0x7fffbfdf00137882 */ /* 0x000fe20000000000 */
[----:B------:R-:W-:Y:S01]  /*1a80*/  UMOV UR20, 0xfffffffe ;  /* 0xfffffffe00147882 */ /* 0x000fe20000000000 */
[----:B------:R-:W-:Y:S01]  /*1a90*/  UMOV UR21, 0x7fffbfdf ;  /* 0x7fffbfdf00157882 */ /* 0x000fe20000000000 */
[----:B------:R-:W-:Y:S01]  /*1aa0*/  UMOV UR7, URZ ;  /* 0x000000ff00077c82 */ /* 0x000fe20008000000 */
[----:B------:R-:W-:Y:S01]  /*1ab0*/  UMOV UR9, URZ ;  /* 0x000000ff00097c82 */ /* 0x000fe20008000000 */
[----:B------:R-:W-:-:S02]  /*1ac0*/  UIADD3.64 UR18, UPT, UPT, UR6, -UR18, URZ ;  /* 0x8000001206127297 */ /* 0x000fc4000fffe0ff */
[----:B------:R-:W-:Y:S01]  /*1ad0*/  UIADD3.64 UR20, UPT, UPT, UR8, -UR20, URZ ;  /* 0x8000001408147297 */ /* 0x000fe2000fffe0ff */
[----:B------:R-:W-:Y:S01]  /*1ae0*/  UMOV UR24, 0x0 ;  /* 0x0000000000187882 */ /* 0x000fe20000000000 */
[----:B------:R-:W-:Y:S01]  /*1af0*/  UMOV UR25, 0x4088010 ;  /* 0x0408801000197882 */ /* 0x000fe20000000000 */
[----:B------:R-:W-:Y:S01]  /*1b00*/  UMOV UR4, UR10 ;  /* 0x0000000a00047c82 */ /* 0x000fe20008000000 */
[----:B------:R-:W-:Y:S01]  /*1b10*/  UMOV UR5, URZ ;  /* 0x000000ff00057c82 */ /* 0x000fe20008000000 */
[----:B------:R-:W-:Y:S01]  /*1b20*/  UMOV UR7, 0x80004020 ;  /* 0x8000402000077882 */ /* 0x000fe20000000000 */
[----:B------:R-:W-:Y:S01]  /*1b30*/  UMOV UR9, 0x80004020 ;  /* 0x8000402000097882 */ /* 0x000fe20000000000 */
[----:B------:R-:W-:Y:S01]  /*1b40*/  UMOV UR30, 0x0 ;  /* 0x00000000001e7882 */ /* 0x000fe20000000000 */
[----:B------:R-:W-:Y:S01]  /*1b50*/  UMOV UR31, 0x4088010 ;  /* 0x04088010001f7882 */ /* 0x000fe20000000000 */
[----:B------:R-:W-:Y:S01]  /*1b60*/  UMOV UR4, UR4 ;  /* 0x0000000400047c82 */ /* 0x000fe20008000000 */
[----:B------:R0:W-:Y:S01]  /*1b70*/  UTCQMMA gdesc[UR6], gdesc[UR8], tmem[UR16], tmem[UR24], idesc[UR25], !UPT ;  /* 0x00ff1808060075ea */ /* 0x0001e2000f800310 */
[----:B------:R0:W-:Y:S01]  /*1b80*/  UTCQMMA gdesc[UR18], gdesc[UR20], tmem[UR16], tmem[UR30], idesc[UR31], UPT ;  /* 0x00ff1e14120075ea */ /* 0x0001e2000b800310 */
[----:B------:R0:W-:Y:S01]  /*1b90*/  UTCBAR [UR4], URZ ;  /* 0x000000ff040073e9 */ /* 0x0001e200080000ff */
[----:B------:R-:W-:Y:S01]  /*1ba0*/  NOP ;  /* 0x0000000000007918 */ /* 0x000fe20000000000 */
.L_x_6:
[----:B------:R-:W-:Y:S05]  /*1bb0*/  @!P2 BRA `(.L_x_7) ;  /* 0x000000000008a947 */ /* 0x000fea0003800000 */
[----:B------:R-:W1:Y:S02]  /*1bc0*/  SYNCS.PHASECHK.TRANS64.TRYWAIT P4, [UR13+0x2000], RZ ;  /* 0x002000ffff0075a7 */ /* 0x000e64000808110d */
[----:B-1----:R-:W-:Y:S05]  /*1bd0*/  @!P4 BRA `(.L_x_8) ;  /* 0x000000440098c947 */ /* 0x002fea0003800000 */
.L_x_7:
[CC--:B------:R-:W-:Y:S01]  /*1be0*/  IADD3 R68, P4, PT, R25.reuse, R40.reuse, RZ ;  /* 0x0000002819447210 */ /* 0x0c0fe20007f9e0ff */
[C---:B------:R-:W-:Y:S01]  /*1bf0*/  IMAD R29, R34.reuse, 0x4, R26 ;  /* 0x00000004221d7824 */ /* 0x040fe200078e021a */
[----:B------:R-:W-:Y:S02]  /*1c00*/  BAR.SYNC.DEFER_BLOCKING 0x0 ;  /* 0x0000000000007b1d */ /* 0x000fe40000010000 */
[-C--:B------:R-:W-:Y:S01]  /*1c10*/  LEA.HI.X.SX32 R69, R25, R31.reuse, 0x1, P4 ;  /* 0x0000001f19457211 */ /* 0x080fe200020f0eff */
[----:B------:R-:W-:Y:S01]  /*1c20*/  IMAD R25, R34, 0x4, R29 ;  /* 0x0000000422197824 */ /* 0x000fe200078e021d */
[-C--:B------:R-:W-:Y:S02]  /*1c30*/  IADD3 R64, P4, PT, R26, R40.reuse, RZ ;  /* 0x000000281a407210 */ /* 0x080fe40007f9e0ff */
[----:B------:R-:W-:Y:S01]  /*1c40*/  PRMT R22, RZ, 0x7610, R22 ;  /* 0x00007610ff167816 */ /* 0x000fe20000000016 */
[----:B------:R-:W-:Y:S01]  /*1c50*/  IMAD R33, R34, 0x4, R25 ;  /* 0x0000000422217824 */ /* 0x000fe200078e0219 */
[-C--:B------:R-:W-:Y:S01]  /*1c60*/  LEA.HI.X.SX32 R65, R26, R31.reuse, 0x1, P4 ;  /* 0x0000001f1a417211 */ /* 0x080fe200020f0eff */
[----:B------:R-:W-:Y:S01]  /*1c70*/  LDTM.16dp32bit_t0_t15.x16 R4, tmem[UR14+0x100000] ;  /* 0x1000000e000479ee */ /* 0x000fe20008a00000 */
[----:B------:R-:W1:Y:S01]  /*1c80*/  LDTM.16dp32bit_t16_t31.x16 R4, tmem[UR14+0x100010] ;  /* 0x1000100e000479ee */ /* 0x000e620008a20000 */
[----:B------:R-:W-:Y:S01]  /*1c90*/  PRMT R24, RZ, 0x7610, R24 ;  /* 0x00007610ff187816 */ /* 0x000fe20000000018 */
[C---:B------:R-:W-:Y:S01]  /*1ca0*/  IMAD R30, R34.reuse, 0x4, R33 ;  /* 0x00000004221e7824 */ /* 0x040fe200078e0221 */
[C---:B------:R-:W-:Y:S01]  /*1cb0*/  IADD3 R60, P4, PT, R25.reuse, R40, RZ ;  /* 0x00000028193c7210 */ /* 0x040fe20007f9e0ff */
[----:B0-----:R-:W1:Y:S02]  /*1cc0*/  LDCU UR4, c[0x0][0x3a8] ;  /* 0x00007500ff0477ac */ /* 0x001e640008000800 */
[----:B------:R-:W-:Y:S01]  /*1cd0*/  IMAD R35, R34, 0x4, R30 ;  /* 0x0000000422237824 */ /* 0x000fe200078e021e */
[----:B------:R-:W-:-:S03]  /*1ce0*/  LEA.HI.X.SX32 R61, R25, R31, 0x1, P4 ;  /* 0x0000001f193d7211 */ /* 0x000fc600020f0eff */
[----:B------:R-:W-:Y:S01]  /*1cf0*/  IMAD R25, R34, 0x4, R35 ;  /* 0x0000000422197824 */ /* 0x000fe200078e0223 */
[----:B------:R-:W-:-:S03]  /*1d00*/  IADD3 R56, P4, PT, R30, R40, RZ ;  /* 0x000000281e387210 */ /* 0x000fc60007f9e0ff */
[----:B------:R-:W-:Y:S01]  /*1d10*/  IMAD R39, R34, 0x4, R25 ;  /* 0x0000000422277824 */ /* 0x000fe200078e0219 */
[CC--:B------:R-:W-:Y:S01]  /*1d20*/  IADD3 R48, P5, PT, R25.reuse, R40.reuse, RZ ;  /* 0x0000002819307210 */ /* 0x0c0fe20007fbe0ff */
[----:B------:R-:W0:Y:S01]  /*1d30*/  @!P1 SYNCS.CCTL.IV [UR13+0x2000] ;  /* 0x00200000ff0099b1 */ /* 0x000e22000800000d */
[-C--:B------:R-:W-:Y:S01]  /*1d40*/  LEA.HI.X.SX32 R57, R30, R31.reuse, 0x1, P4 ;  /* 0x0000001f1e397211 */ /* 0x080fe200020f0eff */
[----:B------:R-:W-:Y:S01]  /*1d50*/  NOP ;  /* 0x0000000000007918 */ /* 0x000fe20000000000 */
[-C--:B------:R-:W-:Y:S01]  /*1d60*/  LEA.HI.X.SX32 R49, R25, R31.reuse, 0x1, P5 ;  /* 0x0000001f19317211 */ /* 0x080fe200028f0eff */
[----:B------:R-:W-:Y:S01]  /*1d70*/  IMAD R25, R34, 0x4, R39 ;  /* 0x0000000422197824 */ /* 0x000fe200078e0227 */
[CC--:B------:R-:W-:Y:S01]  /*1d80*/  IADD3 R74, P4, PT, R21.reuse, R40.reuse, RZ ;  /* 0x00000028154a7210 */ /* 0x0c0fe20007f9e0ff */
[----:B------:R-:W0:Y:S03]  /*1d90*/  @P2 LDG.E.U8 R20, desc[UR26][R80.64] ;  /* 0x0000001a50142981 */ /* 0x000e26000c1e1100 */
[----:B------:R-:W-:Y:S01]  /*1da0*/  LEA.HI.X.SX32 R75, R21, R31, 0x1, P4 ;  /* 0x0000001f154b7211 */ /* 0x000fe200020f0eff */
[----:B------:R-:W2:Y:S01]  /*1db0*/  @P2 LDG.E.U8 R22, desc[UR26][R72.64] ;  /* 0x0000001a48162981 */ /* 0x000ea2000c1e1100 */
[----:B------:R-:W-:-:S02]  /*1dc0*/  IADD3 R70, P4, PT, R23, R40, RZ ;  /* 0x0000002817467210 */ /* 0x000fc40007f9e0ff */
[-C--:B------:R-:W-:Y:S01]  /*1dd0*/  IADD3 R42, P5, PT, R25, R40.reuse, RZ ;  /* 0x00000028192a7210 */ /* 0x080fe20007fbe0ff */
[----:B------:R-:W3:Y:S01]  /*1de0*/  @P2 LDG.E.U8 R24, desc[UR26][R68.64] ;  /* 0x0000001a44182981 */ /* 0x000ee2000c1e1100 */
[-C--:B------:R-:W-:Y:S02]  /*1df0*/  LEA.HI.X.SX32 R71, R23, R31.reuse, 0x1, P4 ;  /* 0x0000001f17477211 */ /* 0x080fe400020f0eff */
[-C--:B------:R-:W-:Y:S02]  /*1e00*/  LEA.HI.X.SX32 R43, R25, R31.reuse, 0x1, P5 ;  /* 0x0000001f192b7211 */ /* 0x080fe400028f0eff */
[-C--:B------:R-:W-:Y:S02]  /*1e10*/  IADD3 R62, P4, PT, R29, R40.reuse, RZ ;  /* 0x000000281d3e7210 */ /* 0x080fe40007f9e0ff */
[----:B------:R-:W-:Y:S02]  /*1e20*/  IADD3 R66, P5, PT, R27, R40, RZ ;  /* 0x000000281b427210 */ /* 0x000fe40007fbe0ff */
[-C--:B------:R-:W-:Y:S01]  /*1e30*/  LEA.HI.X.SX32 R63, R29, R31.reuse, 0x1, P4 ;  /* 0x0000001f1d3f7211 */ /* 0x080fe200020f0eff */
[----:B------:R-:W-:Y:S01]  /*1e40*/  IMAD R41, R34, 0x4, R25 ;  /* 0x0000000422297824 */ /* 0x000fe200078e0219 */
[----:B------:R-:W-:-:S02]  /*1e50*/  LEA.HI.X.SX32 R67, R27, R31, 0x1, P5 ;  /* 0x0000001f1b437211 */ /* 0x000fc400028f0eff */
[-C--:B------:R-:W-:Y:S02]  /*1e60*/  IADD3 R58, P4, PT, R33, R40.reuse, RZ ;  /* 0x00000028213a7210 */ /* 0x080fe40007f9e0ff */
[-C--:B------:R-:W-:Y:S02]  /*1e70*/  IADD3 R50, P5, PT, R35, R40.reuse, RZ ;  /* 0x0000002823327210 */ /* 0x080fe40007fbe0ff */
[-C--:B------:R-:W-:Y:S02]  /*1e80*/  LEA.HI.X.SX32 R59, R33, R31.reuse, 0x1, P4 ;  /* 0x0000001f213b7211 */ /* 0x080fe400020f0eff */
[----:B------:R-:W-:Y:S02]  /*1e90*/  LEA.HI.X.SX32 R51, R35, R31, 0x1, P5 ;  /* 0x0000001f23337211 */ /* 0x000fe400028f0eff */
[-C--:B------:R-:W-:Y:S02]  /*1ea0*/  IADD3 R46, P4, PT, R39, R40.reuse, RZ ;  /* 0x00000028272e7210 */ /* 0x080fe40007f9e0ff */
[----:B------:R-:W-:-:S02]  /*1eb0*/  IADD3 R40, P5, PT, R41, R40, RZ ;  /* 0x0000002829287210 */ /* 0x000fc40007fbe0ff */
[----:B------:R-:W-:Y:S02]  /*1ec0*/  PRMT R26, RZ, 0x7610, R26 ;  /* 0x00007610ff1a7816 */ /* 0x000fe4000000001a */
[----:B------:R-:W-:Y:S02]  /*1ed0*/  PRMT R28, RZ, 0x7610, R28 ;  /* 0x00007610ff1c7816 */ /* 0x000fe4000000001c */
[----:B------:R-:W-:Y:S02]  /*1ee0*/  PRMT R30, RZ, 0x7610, R30 ;  /* 0x00007610ff1e7816 */ /* 0x000fe4000000001e */
[----:B------:R-:W-:Y:S01]  /*1ef0*/  PRMT R32, RZ, 0x7610, R32 ;  /* 0x00007610ff207816 */ /* 0x000fe20000000020 */
[----:B------:R-:W4:Y:S01]  /*1f00*/  @P2 LDG.E.U8 R26, desc[UR26][R64.64] ;  /* 0x0000001a401a2981 */ /* 0x000f22000c1e1100 */
[----:B------:R-:W-:Y:S02]  /*1f10*/  PRMT R34, RZ, 0x7610, R34 ;  /* 0x00007610ff227816 */ /* 0x000fe40000000022 */
[----:B------:R-:W-:Y:S01]  /*1f20*/  PRMT R21, RZ, 0x7610, R21 ;  /* 0x00007610ff157816 */ /* 0x000fe20000000015 */
[----:B------:R-:W5:Y:S01]  /*1f30*/  @P2 LDG.E.U8 R28, desc[UR26][R60.64] ;  /* 0x0000001a3c1c2981 */ /* 0x000f62000c1e1100 */
[----:B------:R-:W-:-:S02]  /*1f40*/  PRMT R23, RZ, 0x7610, R23 ;  /* 0x00007610ff177816 */ /* 0x000fc40000000017 */
[----:B------:R-:W-:Y:S01]  /*1f50*/  PRMT R25, RZ, 0x7610, R25 ;  /* 0x00007610ff197816 */ /* 0x000fe20000000019 */
[----:B------:R-:W5:Y:S01]  /*1f60*/  @P2 LDG.E.U8 R30, desc[UR26][R56.64] ;  /* 0x0000001a381e2981 */ /* 0x000f62000c1e1100 */
[----:B------:R-:W-:Y:S02]  /*1f70*/  PRMT R27, RZ, 0x7610, R27 ;  /* 0x00007610ff1b7816 */ /* 0x000fe4000000001b */
[----:B------:R-:W-:Y:S01]  /*1f80*/  PRMT R29, RZ, 0x7610, R29 ;  /* 0x00007610ff1d7816 */ /* 0x000fe2000000001d */
[----:B------:R-:W5:Y:S01]  /*1f90*/  @P2 LDG.E.U8 R32, desc[UR26][R48.64] ;  /* 0x0000001a30202981 */ /* 0x000f62000c1e1100 */
[----:B------:R-:W-:Y:S02]  /*1fa0*/  PRMT R33, RZ, 0x7610, R33 ;  /* 0x00007610ff217816 */ /* 0x000fe40000000021 */
[----:B------:R-:W-:Y:S01]  /*1fb0*/  PRMT R79, RZ, 0x7610, R79 ;  /* 0x00007610ff4f7816 */ /* 0x000fe2000000004f */
[----:B------:R-:W5:Y:S01]  /*1fc0*/  @P2 LDG.E.U8 R34, desc[UR26][R42.64] ;  /* 0x0000001a2a222981 */ /* 0x000f62000c1e1100 */
[----:B------:R-:W-:-:S02]  /*1fd0*/  PRMT R93, RZ, 0x7610, R93 ;  /* 0x00007610ff5d7816 */ /* 0x000fc4000000005d */
[-C--:B------:R-:W-:Y:S01]  /*1fe0*/  LEA.HI.X.SX32 R47, R39, R31.reuse, 0x1, P4 ;  /* 0x0000001f272f7211 */ /* 0x080fe200020f0eff */
[----:B------:R-:W5:Y:S01]  /*1ff0*/  @P2 LDG.E.U8 R21, desc[UR26][R74.64] ;  /* 0x0000001a4a152981 */ /* 0x000f62000c1e1100 */
[----:B------:R-:W-:-:S03]  /*2000*/  LEA.HI.X.SX32 R41, R41, R31, 0x1, P5 ;  /* 0x0000001f29297211 */ /* 0x000fc600028f0eff */
[----:B------:R-:W5:Y:S04]  /*2010*/  @P2 LDG.E.U8 R23, desc[UR26][R70.64] ;  /* 0x0000001a46172981 */ /* 0x000f68000c1e1100 */
[----:B------:R-:W5:Y:S04]  /*2020*/  @P2 LDG.E.U8 R25, desc[UR26][R66.64] ;  /* 0x0000001a42192981 */ /* 0x000f68000c1e1100 */
[----:B------:R-:W5:Y:S04]  /*2030*/  @P2 LDG.E.U8 R27, desc[UR26][R62.64] ;  /* 0x0000001a3e1b2981 */ /* 0x000f68000c1e1100 */
[----:B------:R-:W5:Y:S04]  /*2040*/  @P2 LDG.E.U8 R29, desc[UR26][R58.64] ;  /* 0x0000001a3a1d2981 */ /* 0x000f68000c1e1100 */
[----:B------:R-:W5:Y:S04]  /*2050*/  @P2 LDG.E.U8 R33, desc[UR26][R50.64] ;  /* 0x0000001a32212981 */ /* 0x000f68000c1e1100 */
[----:B------:R-:W5:Y:S04]  /*2060*/  @P2 LDG.E.U8 R79, desc[UR26][R46.64] ;  /* 0x0000001a2e4f2981 */ /* 0x000f68000c1e1100 */
[----:B------:R-:W5:Y:S01]  /*2070*/  @P2 LDG.E.U8 R93, desc[UR26][R40.64] ;  /* 0x0000001a285d2981 */ /* 0x000f62000c1e1100 */
[----:B-1----:R-:W-:Y:S01]  /*2080*/  FMUL R31, R4, UR4 ;  /* 0x00000004041f7c20 */ /* 0x002fe20008400000 */
[----:B------:R-:W-:Y:S01]  /*2090*/  FMUL R44, R5, UR4 ;  /* 0x00000004052c7c20 */ /* 0x000fe20008400000 */
[----:B------:R-:W-:Y:S01]  /*20a0*/  FMUL R35, R6, UR4 ;  /* 0x0000000406237c20 */ /* 0x000fe20008400000 */
[----:B------:R-:W-:Y:S01]  /*20b0*/  FMUL R39, R7, UR4 ;  /* 0x0000000407277c20 */ /* 0x000fe20008400000 */
[----:B------:R-:W-:Y:S01]  /*20c0*/  FMUL R52, R8, UR4 ;  /* 0x0000000408347c20 */ /* 0x000fe20008400000 */
[----:B------:R-:W-:Y:S01]  /*20d0*/  LOP3.LUT R76, R0, 0x60, RZ, 0xc0, !PT ;  /* 0x00000060004c7812 */ /* 0x000fe200078ec0ff */
[----:B------:R-:W-:Y:S01]  /*20e0*/  UIADD3 UR9, UPT, UPT, UR17, -0x20, URZ ;  /* 0xffffffe011097890 */ /* 0x000fe2000fffe0ff */
[----:B------:R-:W-:Y:S01]  /*20f0*/  FMNMX3 R35, R31, R44, R35, !PT ;  /* 0x0000002c1f237276 */ /* 0x000fe20007800023 */
[----:B------:R-:W-:Y:S01]  /*2100*/  FMUL R31, R9, UR4 ;  /* 0x00000004091f7c20 */ /* 0x000fe20008400000 */
[----:B------:R-:W-:-:S02]  /*2110*/  FMUL R44, R10, UR4 ;  /* 0x000000040a2c7c20 */ /* 0x000fc40008400000 */
[----:B------:R-:W-:Y:S01]  /*2120*/  FMNMX3 R39, R35, R39, R52, !PT ;  /* 0x0000002723277276 */ /* 0x000fe20007800034 */
[----:B------:R-:W-:Y:S01]  /*2130*/  FMUL R35, R11, UR4 ;  /* 0x000000040b237c20 */ /* 0x000fe20008400000 */
[----:B------:R-:W-:Y:S02]  /*2140*/  FMUL R52, R12, UR4 ;  /* 0x000000040c347c20 */ /* 0x000fe40008400000 */
[----:B------:R-:W-:Y:S01]  /*2150*/  FMNMX3 R39, R39, R31, R44, !PT ;  /* 0x0000001f27277276 */ /* 0x000fe2000780002c */
[----:B------:R-:W-:Y:S01]  /*2160*/  FMUL R31, R13, UR4 ;  /* 0x000000040d1f7c20 */ /* 0x000fe20008400000 */
[----:B------:R-:W-:Y:S02]  /*2170*/  FMUL R44, R14, UR4 ;  /* 0x000000040e2c7c20 */ /* 0x000fe40008400000 */
[----:B------:R-:W-:Y:S01]  /*2180*/  FMNMX3 R39, R39, R35, R52, !PT ;  /* 0x0000002327277276 */ /* 0x000fe20007800034 */
[----:B------:R-:W-:Y:S01]  /*2190*/  FMUL R35, R15, UR4 ;  /* 0x000000040f237c20 */ /* 0x000fe20008400000 */
[----:B------:R-:W-:-:S02]  /*21a0*/  FMUL R52, R16, UR4 ;  /* 0x0000000410347c20 */ /* 0x000fc40008400000 */
[----:B------:R-:W-:Y:S01]  /*21b0*/  FMNMX3 R39, R39, R31, R44, !PT ;  /* 0x0000001f27277276 */ /* 0x000fe2000780002c */
[----:B------:R-:W-:Y:S01]  /*21c0*/  FMUL R31, R17, UR4 ;  /* 0x00000004111f7c20 */ /* 0x000fe20008400000 */
[----:B------:R-:W-:Y:S02]  /*21d0*/  FMUL R44, R18, UR4 ;  /* 0x00000004122c7c20 */ /* 0x000fe40008400000 */
[----:B------:R-:W-:Y:S01]  /*21e0*/  FMNMX3 R39, R39, R35, R52, !PT ;  /* 0x0000002327277276 */ /* 0x000fe20007800034 */
[----:B------:R-:W-:-:S03]  /*21f0*/  FMUL R35, R19, UR4 ;  /* 0x0000000413237c20 */ /* 0x000fc60008400000 */
[----:B------:R-:W-:-:S04]  /*2200*/  FMNMX3 R44, R39, R31, R44, !PT ;  /* 0x0000001f272c7276 */ /* 0x000fc8000780002c */
[----:B------:R-:W-:-:S05]  /*2210*/  FMNMX R35, R35, R44, !PT ;  /* 0x0000002c23237209 */ /* 0x000fca0007800000 */
[----:B------:R-:W1:Y:S02]  /*2220*/  SHFL.BFLY PT, R44, R35, 0x10, 0x1f ;  /* 0x0e001f00232c7f89 */ /* 0x000e6400000e0000 */
[----:B-1----:R-:W-:-:S05]  /*2230*/  FMNMX3 R44, R35, -INF , R44, !PT ;  /* 0xff800000232c7876 */ /* 0x002fca000780002c */
[--C-:B------:R-:W-:Y:S01]  /*2240*/  FFMA R4, R4, UR4, -R44.reuse ;  /* 0x0000000404047c23 */ /* 0x100fe2000800082c */
[--C-:B------:R-:W-:Y:S01]  /*2250*/  FFMA R5, R5, UR4, -R44.reuse ;  /* 0x0000000405057c23 */ /* 0x100fe2000800082c */
[--C-:B------:R-:W-:Y:S01]  /*2260*/  FFMA R6, R6, UR4, -R44.reuse ;  /* 0x0000000406067c23 */ /* 0x100fe2000800082c */
[--C-:B------:R-:W-:Y:S01]  /*2270*/  FFMA R7, R7, UR4, -R44.reuse ;  /* 0x0000000407077c23 */ /* 0x100fe2000800082c */
[----:B------:R-:W-:Y:S01]  /*2280*/  FMUL R52, R4, 1.4426950216293334961 ;  /* 0x3fb8aa3b04347820 */ /* 0x000fe20000400000 */
[----:B------:R-:W-:Y:S01]  /*2290*/  FMUL R5, R5, 1.4426950216293334961 ;  /* 0x3fb8aa3b05057820 */ /* 0x000fe20000400000 */
[----:B------:R-:W-:Y:S01]  /*22a0*/  FMUL R4, R6, 1.4426950216293334961 ;  /* 0x3fb8aa3b06047820 */ /* 0x000fe20000400000 */
[----:B------:R-:W-:Y:S01]  /*22b0*/  FMUL R7, R7, 1.4426950216293334961 ;  /* 0x3fb8aa3b07077820 */ /* 0x000fe20000400000 */
[--C-:B------:R-:W-:Y:S01]  /*22c0*/  FFMA R8, R8, UR4, -R44.reuse ;  /* 0x0000000408087c23 */ /* 0x100fe2000800082c */
[--C-:B------:R-:W-:Y:S01]  /*22d0*/  FFMA R9, R9, UR4, -R44.reuse ;  /* 0x0000000409097c23 */ /* 0x100fe2000800082c */
[----:B------:R-:W-:Y:S01]  /*22e0*/  MUFU.EX2 R52, R52 ;  /* 0x0000003400347308 */ /* 0x000fe20000000800 */
[--C-:B------:R-:W-:Y:S01]  /*22f0*/  FFMA R10, R10, UR4, -R44.reuse ;  /* 0x000000040a0a7c23 */ /* 0x100fe2000800082c */
[----:B------:R-:W-:Y:S01]  /*2300*/  FMUL R53, R8, 1.4426950216293334961 ;  /* 0x3fb8aa3b08357820 */ /* 0x000fe20000400000 */
[----:B------:R-:W-:Y:S01]  /*2310*/  FMUL R6, R9, 1.4426950216293334961 ;  /* 0x3fb8aa3b09067820 */ /* 0x000fe20000400000 */
[--C-:B------:R-:W-:Y:S01]  /*2320*/  FFMA R11, R11, UR4, -R44.reuse ;  /* 0x000000040b0b7c23 */ /* 0x100fe2000800082c */
[----:B------:R-:W-:Y:S01]  /*2330*/  FMUL R8, R10, 1.4426950216293334961 ;  /* 0x3fb8aa3b0a087820 */ /* 0x000fe20000400000 */
[--C-:B------:R-:W-:Y:S01]  /*2340*/  FFMA R14, R14, UR4, -R44.reuse ;  /* 0x000000040e0e7c23 */ /* 0x100fe2000800082c */
[--C-:B------:R-:W-:Y:S01]  /*2350*/  FFMA R12, R12, UR4, -R44.reuse ;  /* 0x000000040c0c7c23 */ /* 0x100fe2000800082c */
[----:B------:R-:W1:Y:S01]  /*2360*/  MUFU.EX2 R5, R5 ;  /* 0x0000000500057308 */ /* 0x000e620000000800 */
[----:B------:R-:W-:Y:S01]  /*2370*/  FMUL R9, R11, 1.4426950216293334961 ;  /* 0x3fb8aa3b0b097820 */ /* 0x000fe20000400000 */
[----:B------:R-:W-:Y:S01]  /*2380*/  FMUL R10, R14, 1.4426950216293334961 ;  /* 0x3fb8aa3b0e0a7820 */ /* 0x000fe20000400000 */
[--C-:B------:R-:W-:Y:S01]  /*2390*/  FFMA R13, R13, UR4, -R44.reuse ;  /* 0x000000040d0d7c23 */ /* 0x100fe2000800082c */
[----:B------:R-:W-:Y:S01]  /*23a0*/  FMUL R12, R12, 1.4426950216293334961 ;  /* 0x3fb8aa3b0c0c7820 */ /* 0x000fe20000400000 */
[--C-:B------:R-:W-:Y:S01]  /*23b0*/  FFMA R15, R15, UR4, -R44.reuse ;  /* 0x000000040f0f7c23 */ /* 0x100fe2000800082c */
[--C-:B------:R-:W-:Y:S01]  /*23c0*/  FFMA R16, R16, UR4, -R44.reuse ;  /* 0x0000000410107c23 */ /* 0x100fe2000800082c */
[----:B------:R-:W-:Y:S01]  /*23d0*/  FMUL R11, R13, 1.4426950216293334961 ;  /* 0x3fb8aa3b0d0b7820 */ /* 0x000fe20000400000 */
[----:B------:R-:W1:Y:S01]  /*23e0*/  MUFU.EX2 R4, R4 ;  /* 0x0000000400047308 */ /* 0x000e620000000800 */
[----:B------:R-:W-:Y:S01]  /*23f0*/  FMUL R13, R15, 1.4426950216293334961 ;  /* 0x3fb8aa3b0f0d7820 */ /* 0x000fe20000400000 */
[--C-:B------:R-:W-:Y:S01]  /*2400*/  FFMA R17, R17, UR4, -R44.reuse ;  /* 0x0000000411117c23 */ /* 0x100fe2000800082c */
[----:B------:R-:W-:Y:S01]  /*2410*/  FMUL R16, R16, 1.4426950216293334961 ;  /* 0x3fb8aa3b10107820 */ /* 0x000fe20000400000 */
[--C-:B------:R-:W-:Y:S01]  /*2420*/  FFMA R18, R18, UR4, -R44.reuse ;  /* 0x0000000412127c23 */ /* 0x100fe2000800082c */
[----:B------:R-:W-:-:S03]  /*2430*/  FFMA R19, R19, UR4, -R44 ;  /* 0x0000000413137c23 */ /* 0x000fc6000800082c */
[----:B------:R-:W1:Y:S02]  /*2440*/  MUFU.EX2 R7, R7 ;  /* 0x0000000700077308 */ /* 0x000e640000000800 */
[----:B-1----:R-:W-:Y:S01]  /*2450*/  FADD R31, R52, R5 ;  /* 0x00000005341f7221 */ /* 0x002fe20000000000 */
[----:B------:R-:W-:Y:S01]  /*2460*/  FMUL R18, R18, 1.4426950216293334961 ;  /* 0x3fb8aa3b12127820 */ /* 0x000fe20000400000 */
[----:B------:R-:W-:-:S04]  /*2470*/  FMUL R19, R19, 1.4426950216293334961 ;  /* 0x3fb8aa3b13137820 */ /* 0x000fc80000400000 */
[----:B------:R-:W1:Y:S01]  /*2480*/  MUFU.EX2 R53, R53 ;  /* 0x0000003500357308 */ /* 0x000e620000000800 */
[----:B------:R-:W-:-:S07]  /*2490*/  FADD R14, R4, R31 ;  /* 0x0000001f040e7221 */ /* 0x000fce0000000000 */
[----:B------:R-:W1:Y:S01]  /*24a0*/  MUFU.EX2 R6, R6 ;  /* 0x0000000600067308 */ /* 0x000e620000000800 */
[C---:B------:R-:W-:Y:S01]  /*24b0*/  FADD R14, R7.reuse, R14 ;  /* 0x0000000e070e7221 */ /* 0x040fe20000000000 */
[----:B------:R-:W-:-:S04]  /*24c0*/  F2FP.SATFINITE.E4M3.F32.PACK_AB_MERGE_C R4, R7, R4, RZ ;  /* 0x000000040704723e */ /* 0x000fc800048070ff */
[----:B------:R-:W-:Y:S01]  /*24d0*/  F2FP.SATFINITE.E4M3.F32.PACK_AB_MERGE_C R52, R5, R52, R4 ;  /* 0x000000340534723e */ /* 0x000fe20004807004 */
[----:B------:R-:W-:Y:S01]  /*24e0*/  FADD R4, -R44, -INF ;  /* 0xff8000002c047421 */ /* 0x000fe20000000100 */
[----:B------:R-:W1:Y:S02]  /*24f0*/  MUFU.EX2 R8, R8 ;  /* 0x0000000800087308 */ /* 0x000e640000000800 */
[----:B-1----:R-:W-:Y:S01]  /*2500*/  FADD R15, R53, R14 ;  /* 0x0000000e350f7221 */ /* 0x002fe20000000000 */
[----:B------:R-:W-:-:S05]  /*2510*/  FMUL R78, R4, 1.4426950216293334961 ;  /* 0x3fb8aa3b044e7820 */ /* 0x000fca0000400000 */
[----:B------:R-:W1:Y:S01]  /*2520*/  MUFU.EX2 R9, R9 ;  /* 0x0000000900097308 */ /* 0x000e620000000800 */
[----:B------:R-:W-:-:S07]  /*2530*/  FADD R15, R6, R15 ;  /* 0x0000000f060f7221 */ /* 0x000fce0000000000 */
[----:B------:R1:W1:Y:S01]  /*2540*/  MUFU.EX2 R54, R12 ;  /* 0x0000000c00367308 */ /* 0x0002620000000800 */
[----:B------:R-:W-:-:S07]  /*2550*/  FADD R14, R8, R15 ;  /* 0x0000000f080e7221 */ /* 0x000fce0000000000 */
[----:B------:R-:W1:Y:S02]  /*2560*/  MUFU.EX2 R11, R11 ;  /* 0x0000000b000b7308 */ /* 0x000e640000000800 */
[----:B-1----:R-:W-:Y:S01]  /*2570*/  FADD R15, R9, R14 ;  /* 0x0000000e090f7221 */ /* 0x002fe20000000000 */
[----:B------:R-:W-:Y:S01]  /*2580*/  FMUL R12, R17, 1.4426950216293334961 ;  /* 0x3fb8aa3b110c7820 */ /* 0x000fe20000400000 */
[----:B------:R-:W-:Y:S02]  /*2590*/  SHF.R.S32.HI R17, RZ, 0x2, R0 ;  /* 0x00000002ff117819 */ /* 0x000fe40000011400 */
[----:B------:R-:W-:Y:S02]  /*25a0*/  F2FP.SATFINITE.E4M3.F32.PACK_AB_MERGE_C R8, R9, R8, RZ ;  /* 0x000000080908723e */ /* 0x000fe400048070ff */
[----:B------:R-:W1:Y:S01]  /*25b0*/  MUFU.EX2 R10, R10 ;  /* 0x0000000a000a7308 */ /* 0x000e620000000800 */
[----:B------:R-:W-:Y:S01]  /*25c0*/  FADD R14, R54, R15 ;  /* 0x0000000f360e7221 */ /* 0x000fe20000000000 */
[----:B------:R-:W-:-:S06]  /*25d0*/  F2FP.SATFINITE.E4M3.F32.PACK_AB_MERGE_C R53, R6, R53, R8 ;  /* 0x000000350635723e */ /* 0x000fcc0004807008 */
[----:B------:R-:W1:Y:S01]  /*25e0*/  MUFU.EX2 R13, R13 ;  /* 0x0000000d000d7308 */ /* 0x000e620000000800 */
[----:B------:R-:W-:-:S07]  /*25f0*/  FADD R15, R11, R14 ;  /* 0x0000000e0b0f7221 */ /* 0x000fce0000000000 */
[----:B------:R1:W1:Y:S02]  /*2600*/  MUFU.EX2 R55, R16 ;  /* 0x0000001000377308 */ /* 0x0002640000000800 */
[----:B-1----:R-:W-:-:S06]  /*2610*/  FADD R14, R10, R15 ;  /* 0x0000000f0a0e7221 */ /* 0x002fcc0000000000 */
[----:B------:R-:W1:Y:S01]  /*2620*/  MUFU.EX2 R12, R12 ;  /* 0x0000000c000c7308 */ /* 0x000e620000000800 */
[----:B------:R-:W-:Y:S01]  /*2630*/  SGXT R16, R17, 0x1 ;  /* 0x000000011110781a */ /* 0x000fe20000000200 */
[C---:B------:R-:W-:Y:S01]  /*2640*/  FADD R14, R13.reuse, R14 ;  /* 0x0000000e0d0e7221 */ /* 0x040fe20000000000 */
[----:B------:R-:W-:Y:S02]  /*2650*/  F2FP.SATFINITE.E4M3.F32.PACK_AB_MERGE_C R10, R13, R10, RZ ;  /* 0x0000000a0d0a723e */ /* 0x000fe400048070ff */
[----:B------:R-:W-:Y:S01]  /*2660*/  LOP3.LUT R15, R16, 0x90, RZ, 0xc0, !PT ;  /* 0x00000090100f7812 */ /* 0x000fe200078ec0ff */
[----:B------:R-:W-:Y:S01]  /*2670*/  IMAD.SHL.U32 R16, R0, 0x20, RZ ;  /* 0x0000002000107824 */ /* 0x000fe200078e00ff */
[----:B------:R-:W-:Y:S01]  /*2680*/  F2FP.SATFINITE.E4M3.F32.PACK_AB_MERGE_C R54, R11, R54, R10 ;  /* 0x000000360b36723e */ /* 0x000fe2000480700a */
[----:B------:R-:W0:Y:S02]  /*2690*/  MUFU.EX2 R18, R18 ;  /* 0x0000001200127308 */ /* 0x000e240000000800 */
[----:B------:R-:W-:-:S02]  /*26a0*/  IMAD R17, R76, 0x10, R15 ;  /* 0x000000104c117824 */ /* 0x000fc400078e020f */
[----:B------:R-:W-:Y:S01]  /*26b0*/  FADD R15, R55, R14 ;  /* 0x0000000e370f7221 */ /* 0x000fe20000000000 */
[----:B------:R-:W-:Y:S02]  /*26c0*/  LOP3.LUT R16, R16, 0x160, RZ, 0xc0, !PT ;  /* 0x0000016010107812 */ /* 0x000fe400078ec0ff */
[----:B------:R-:W-:Y:S01]  /*26d0*/  LOP3.LUT R17, R17, 0x10, R0, 0x78, !PT ;  /* 0x0000001011117812 */ /* 0x000fe200078e7800 */
[----:B------:R-:W2:Y:S01]  /*26e0*/  MUFU.EX2 R19, R19 ;  /* 0x0000001300137308 */ /* 0x000ea20000000800 */
[----:B-1----:R-:W-:Y:S02]  /*26f0*/  FADD R15, R12, R15 ;  /* 0x0000000f0c0f7221 */ /* 0x002fe40000000000 */
[----:B------:R-:W-:-:S05]  /*2700*/  IADD3 R39, PT, PT, R17, UR13, R16 ;  /* 0x0000000d11277c10 */ /* 0x000fca000fffe010 */
[----:B------:R-:W1:Y:S01]  /*2710*/  MUFU.EX2 R78, R78 ;  /* 0x0000004e004e7308 */ /* 0x000e620000000800 */
[----:B0-----:R-:W-:Y:S01]  /*2720*/  FADD R76, R18, R15 ;  /* 0x0000000f124c7221 */ /* 0x001fe20000000000 */
[----:B------:R-:W-:Y:S04]  /*2730*/  STS.U8 [R3+UR13+0x1800], R20 ;  /* 0x0018001403007988 */ /* 0x000fe8000800000d */
[----:B--2---:R-:W-:Y:S01]  /*2740*/  STS.U8 [R3+UR13+0x1900], R22 ;  /* 0x0019001603007988 */ /* 0x004fe2000800000d */
[C---:B------:R-:W-:Y:S01]  /*2750*/  F2FP.SATFINITE.E4M3.F32.PACK_AB_MERGE_C R18, R19.reuse, R18, RZ ;  /* 0x000000121312723e */ /* 0x040fe200048070ff */
[----:B------:R-:W-:Y:S02]  /*2760*/  FADD R76, R19, R76 ;  /* 0x0000004c134c7221 */ /* 0x000fe40000000000 */
[----:B---3--:R-:W-:Y:S01]  /*2770*/  STS.U8 [R3+UR13+0x1a00], R24 ;  /* 0x001a001803007988 */ /* 0x008fe2000800000d */
[----:B------:R-:W-:-:S03]  /*2780*/  F2FP.SATFINITE.E4M3.F32.PACK_AB_MERGE_C R55, R12, R55, R18 ;  /* 0x000000370c37723e */ /* 0x000fc60004807012 */
[----:B------:R-:W0:Y:S04]  /*2790*/  SHFL.BFLY PT, R77, R76, 0x10, 0x1f ;  /* 0x0e001f004c4d7f89 */ /* 0x000e2800000e0000 */
[----:B----4-:R-:W-:Y:S04]  /*27a0*/  STS.U8 [R3+UR13+0x1b00], R26 ;  /* 0x001b001a03007988 */ /* 0x010fe8000800000d */
[----:B-----5:R-:W-:Y:S04]  /*27b0*/  STS.U8 [R3+UR13+0x1c00], R28 ;  /* 0x001c001c03007988 */ /* 0x020fe8000800000d */
        /* <DEDUP_REMOVED lines=10> */
[----:B------:R3:W-:Y:S04]  /*2860*/  STS.U8 [R38+UR13+0x1f80], R93 ;  /* 0x001f805d26007988 */ /* 0x0007e8000800000d */
[----:B------:R3:W-:Y:S01]  /*2870*/  STS.128 [R39+0x1000], R52 ;  /* 0x0010003427007388 */ /* 0x0007e20000000c00 */
[----:B--2---:R-:W2:Y:S01]  /*2880*/  LDTM.16dp32bit_t0_t15.x32 R4, tmem[UR14] ;  /* 0x0000000e000479ee */ /* 0x004ea20008a80000 */
[----:B------:R-:W4:Y:S01]  /*2890*/  LDTM.16dp32bit_t16_t31.x32 R4, tmem[UR14+0x20] ;  /* 0x0000200e000479ee */ /* 0x000f220008aa0000 */
[----:B------:R-:W-:Y:S01]  /*28a0*/  NOP ;  /* 0x0000000000007918 */ /* 0x000fe20000000000 */
[----:B01----:R-:W-:Y:S05]  /*28b0*/  @!P2 BRA `(.L_x_9) ;  /* 0x000000000088a947 */ /* 0x003fea0003800000 */
[C---:B--2-4-:R-:W-:Y:S01]  /*28c0*/  FMUL R4, R78.reuse, R4 ;  /* 0x000000044e047220 */ /* 0x054fe20000400000 */
[C---:B------:R-:W-:Y:S01]  /*28d0*/  FMUL R5, R78.reuse, R5 ;  /* 0x000000054e057220 */ /* 0x040fe20000400000 */
        /* <DEDUP_REMOVED lines=29> */
[----:B------:R-:W-:-:S04]  /*2ab0*/  FMUL R35, R78, R35 ;  /* 0x000000234e237220 */ /* 0x000fc80000400000 */
[----:B------:R0:W-:Y:S01]  /*2ac0*/  STTM.16dp32bit_t0_t15.x32 tmem[UR14], R4 ;  /* 0x00000004000079ed */ /* 0x0001e20008a8000e */
[----:B------:R0:W-:Y:S02]  /*2ad0*/  STTM.16dp32bit_t16_t31.x32 tmem[UR14+0x20], R4 ;  /* 0x00002004000079ed */ /* 0x0001e40008aa000e */
.L_x_9:
[----:B----4-:R-:W1:Y:S02]  /*2ae0*/  FENCE.VIEW.ASYNC.T ;  /* 0x00000000000073c6 */ /* 0x010e640000000200 */
[----:B-1----:R-:W-:Y:S01]  /*2af0*/  BAR.SYNC.DEFER_BLOCKING 0x0 ;  /* 0x0000000000007b1d */ /* 0x002fe20000010000 */
[----:B------:R-:W-:Y:S01]  /*2b00*/  FADD R77, R76, R77 ;  /* 0x0000004d4c4d7221 */ /* 0x000fe20000000000 */
[----:B------:R-:W-:-:S03]  /*2b10*/  UISETP.GE.AND UP1, UPT, UR9, 0x1, UPT ;  /* 0x000000010900788c */ /* 0x000fc6000bf26270 */
[----:B------:R-:W-:Y:S01]  /*2b20*/  FADD R77, R78, R77 ;  /* 0x0000004d4e4d7221 */ /* 0x000fe20000000000 */
[----:B------:R1:W-:Y:S06]  /*2b30*/  MEMBAR.ALL.CTA ;  /* 0x0000000000007992 */ /* 0x0003ec0000008000 */
[----:B-1----:R-:W1:Y:S02]  /*2b40*/  FENCE.VIEW.ASYNC.S ;  /* 0x00000000000073c6 */ /* 0x002e640000000000 */
[----:B-1----:R-:W-:Y:S06]  /*2b50*/  BAR.SYNC.DEFER_BLOCKING 0x0 ;  /* 0x0000000000007b1d */ /* 0x002fec0000010000 */
[----:B------:R-:W-:Y:S05]  /*2b60*/  @!P3 BRA `(.L_x_10) ;  /* 0x000000000040b947 */ /* 0x000fea0003800000 */
[----:B------:R-:W-:Y:S02]  /*2b70*/  UIADD3 UR4, UPT, UPT, UR13, 0x1000, URZ ;  /* 0x000010000d047890 */ /* 0x000fe4000fffe0ff */
[----:B------:R-:W-:Y:S02]  /*2b80*/  UIADD3 UR5, UPT, UPT, UR13, 0x1800, URZ ;  /* 0x000018000d057890 */ /* 0x000fe4000fffe0ff */
[----:B------:R-:W-:Y:S02]  /*2b90*/  USHF.R.U32.HI UR4, URZ, 0x4, UR4 ;  /* 0x00000004ff047899 */ /* 0x000fe40008011604 */
[----:B------:R-:W-:Y:S02]  /*2ba0*/  USHF.R.U32.HI UR5, URZ, 0x4, UR5 ;  /* 0x00000004ff057899 */ /* 0x000fe40008011605 */
[----:B------:R-:W-:Y:S02]  /*2bb0*/  USGXT.U32 UR6, UR4, 0xe ;  /* 0x0000000e0406789a */ /* 0x000fe40008000000 */
[----:B------:R-:W-:Y:S01]  /*2bc0*/  USGXT.U32 UR18, UR5, 0xe ;  /* 0x0000000e0512789a */ /* 0x000fe20008000000 */
[----:B------:R-:W-:-:S02]  /*2bd0*/  UMOV UR4, UR15 ;  /* 0x0000000f00047c82 */ /* 0x000fc40008000000 */
[----:B------:R-:W-:Y:S01]  /*2be0*/  UMOV UR5, URZ ;  /* 0x000000ff00057c82 */ /* 0x000fe20008000000 */
[----:B------:R-:W-:Y:S01]  /*2bf0*/  UMOV UR20, 0x0 ;  /* 0x0000000000147882 */ /* 0x000fe20000000000 */
[----:B------:R-:W-:Y:S01]  /*2c00*/  UMOV UR21, 0x4100010 ;  /* 0x0410001000157882 */ /* 0x000fe20000000000 */
[----:B------:R-:W-:Y:S01]  /*2c10*/  UMOV UR7, 0xc0004010 ;  /* 0xc000401000077882 */ /* 0x000fe20000000000 */
[----:B------:R-:W-:Y:S01]  /*2c20*/  UMOV UR19, 0xc0004010 ;  /* 0xc000401000137882 */ /* 0x000fe20000000000 */
[----:B------:R-:W-:Y:S01]  /*2c30*/  UMOV UR4, UR4 ;  /* 0x0000000400047c82 */ /* 0x000fe20008000000 */
[----:B------:R1:W-:Y:S01]  /*2c40*/  UTCQMMA gdesc[UR6], gdesc[UR18], tmem[UR28], tmem[UR20], idesc[UR21], UPT ;  /* 0x00ff1412060075ea */ /* 0x0003e2000b80031c */
[----:B------:R1:W-:Y:S01]  /*2c50*/  UTCBAR [UR4], URZ ;  /* 0x000000ff040073e9 */ /* 0x0003e200080000ff */
[----:B------:R-:W-:Y:S02]  /*2c60*/  NOP ;  /* 0x0000000000007918 */ /* 0x000fe40000000000 */
.L_x_10:
[----:B------:R-:W-:Y:S01]  /*2c70*/  FSEL R44, R44, -INF , P2 ;  /* 0xff8000002c2c7808 */ /* 0x000fe20001000000 */
[----:B-1----:R-:W-:Y:S01]  /*2c80*/  UMOV UR6, URZ ;  /* 0x000000ff00067c82 */ /* 0x002fe20008000000 */
[----:B------:R-:W-:Y:S01]  /*2c90*/  FSEL R76, R77, 1, P2 ;  /* 0x3f8000004d4c7808 */ /* 0x000fe20001000000 */
[----:B------:R-:W-:Y:S06]  /*2ca0*/  BRA.U !UP1, `(.L_x_11) ;  /* 0x0000001509bc7547 */ /* 0x000fec000b800000 */
[----:B------:R-:W-:Y:S01]  /*2cb0*/  USHF.R.U32.HI UR32, URZ, 0x4, UR13 ;  /* 0x00000004ff207899 */ /* 0x000fe2000801160d */
[----:B------:R-:W-:Y:S01]  /*2cc0*/  IMAD.SHL.U32 R45, R45, 0x20, RZ ;  /* 0x000000202d2d7824 */ /* 0x000fe200078e00ff */
[----:B------:R-:W-:Y:S01]  /*2cd0*/  UIADD3 UR7, UPT, UPT, UR13, 0x1000, URZ ;  /* 0x000010000d077890 */ /* 0x000fe2000fffe0ff */
[----:B0-2---:R-:W-:Y:S01]  /*2ce0*/  IMAD.MOV.U32 R21, RZ, RZ, R44 ;  /* 0x000000ffff157224 */ /* 0x005fe200078e002c */
[----:B------:R-:W-:Y:S01]  /*2cf0*/  USHF.R.U32.HI UR4, URZ, 0x4, UR10 ;  /* 0x00000004ff047899 */ /* 0x000fe2000801160a */
[----:B------:R-:W-:Y:S01]  /*2d00*/  IMAD.MOV.U32 R20, RZ, RZ, RZ ;  /* 0x000000ffff147224 */ /* 0x000fe200078e00ff */
[----:B------:R-:W-:Y:S01]  /*2d10*/  UIADD3 UR6, UPT, UPT, UR13, 0x2800, URZ ;  /* 0x000028000d067890 */ /* 0x000fe2000fffe0ff */
[----:B------:R-:W-:Y:S01]  /*2d20*/  IMAD.MOV.U32 R78, RZ, RZ, R45 ;  /* 0x000000ffff4e7224 */ /* 0x000fe200078e002d */
[----:B------:R-:W-:Y:S02]  /*2d30*/  USGXT.U32 UR32, UR32, 0xe ;  /* 0x0000000e2020789a */ /* 0x000fe40008000000 */
[----:B------:R-:W-:-:S02]  /*2d40*/  USHF.L.U32 UR29, UR11, 0x5, URZ ;  /* 0x000000050b1d7899 */ /* 0x000fc400080006ff */
[----:B------:R-:W-:Y:S02]  /*2d50*/  USHF.R.U32.HI UR7, URZ, 0x4, UR7 ;  /* 0x00000004ff077899 */ /* 0x000fe40008011607 */
[----:B------:R-:W-:Y:S02]  /*2d60*/  USGXT.U32 UR4, UR4, 0xe ;  /* 0x0000000e0404789a */ /* 0x000fe40008000000 */
[----:B------:R-:W-:Y:S02]  /*2d70*/  USHF.R.U32.HI UR6, URZ, 0x4, UR6 ;  /* 0x00000004ff067899 */ /* 0x000fe40008011606 */
[----:B------:R-:W-:Y:S01]  /*2d80*/  UIADD3 UR34, UP2, UPT, UR32, 0x80, URZ ;  /* 0x0000008020227890 */ /* 0x000fe2000ff5e0ff */
[----:B------:R-:W-:Y:S01]  /*2d90*/  UMOV UR5, URZ ;  /* 0x000000ff00057c82 */ /* 0x000fe20008000000 */
[----:B------:R-:W-:Y:S01]  /*2da0*/  UMOV UR18, 0xfffffffe ;  /* 0xfffffffe00127882 */ /* 0x000fe20000000000 */
[----:B------:R-:W-:Y:S01]  /*2db0*/  UMOV UR19, 0x7fffbfdf ;  /* 0x7fffbfdf00137882 */ /* 0x000fe20000000000 */
[----:B------:R-:W-:-:S02]  /*2dc0*/  USGXT.U32 UR33, UR7, 0xe ;  /* 0x0000000e0721789a */ /* 0x000fc40008000000 */
[----:B------:R-:W-:Y:S01]  /*2dd0*/  UISETP.NE.U32.AND UP1, UPT, UR22, URZ, UPT ;  /* 0x000000ff1600728c */ /* 0x000fe2000bf25070 */
[----:B------:R-:W0:Y:S01]  /*2de0*/  LDCU UR38, c[0x0][0x3a8] ;  /* 0x00007500ff2677ac */ /* 0x000e220008000800 */
[----:B------:R-:W-:Y:S02]  /*2df0*/  USGXT.U32 UR17, UR6, 0xe ;  /* 0x0000000e0611789a */ /* 0x000fe40008000000 */
[----:B------:R-:W-:Y:S02]  /*2e00*/  UIADD3.X UR35, UPT, UPT, UR5, -0x7fffbfe0, URZ, UP2, !UPT ;  /* 0x8000402005237890 */ /* 0x000fe400097fe4ff */
[----:B------:R-:W-:Y:S01]  /*2e10*/  UIADD3.64 UR18, UPT, UPT, UR4, -UR18, URZ ;  /* 0x8000001204127297 */ /* 0x000fe2000fffe0ff */
[----:B------:R-:W-:Y:S01]  /*2e20*/  UMOV UR30, 0x1 ;  /* 0x00000001001e7882 */ /* 0x000fe20000000000 */
[----:B------:R-:W-:Y:S01]  /*2e30*/  UMOV UR7, URZ ;  /* 0x000000ff00077c82 */ /* 0x000fe20008000000 */
[----:B------:R-:W-:Y:S01]  /*2e40*/  UMOV UR8, URZ ;  /* 0x000000ff00087c82 */ /* 0x000fe20008000000 */
[----:B------:R-:W-:-:S08]  /*2e50*/  UMOV UR31, UR29 ;  /* 0x0000001d001f7c82 */ /* 0x000fd00008000000 */
.L_x_16:
[----:B------:R-:W-:Y:S02]  /*2e60*/  SHF.R.S32.HI R31, RZ, 0x1f, R78 ;  /* 0x0000001fff1f7819 */ /* 0x000fe4000001144e */
[C---:B------:R-:W-:Y:S02]  /*2e70*/  IADD3 R4, P2, PT, R78.reuse, R114, RZ ;  /* 0x000000724e047210 */ /* 0x040fe40007f5e0ff */
[----:B------:R-:W-:-:S03]  /*2e80*/  IADD3 R8, P3, PT, R78, R106, RZ ;  /* 0x0000006a4e087210 */ /* 0x000fc60007f7e0ff */
[C---:B------:R-:W-:Y:S01]  /*2e90*/  IMAD.X R5, R31.reuse, 0x1, R115, P2 ;  /* 0x000000011f057824 */ /* 0x040fe200010e0673 */
[C---:B------:R-:W-:Y:S01]  /*2ea0*/  IADD3 R14, P2, PT, R78.reuse, R98, RZ ;  /* 0x000000624e0e7210 */ /* 0x040fe20007f5e0ff */
[C---:B------:R-:W-:Y:S01]  /*2eb0*/  IMAD.X R9, R31.reuse, 0x1, R107, P3 ;  /* 0x000000011f097824 */ /* 0x040fe200018e066b */
[C---:B------:R-:W-:Y:S02]  /*2ec0*/  IADD3 R18, P3, PT, R78.reuse, R88, RZ ;  /* 0x000000584e127210 */ /* 0x040fe40007f7e0ff */
[----:B------:R1:W2:Y:S01]  /*2ed0*/  LDG.E.U8 R24, desc[UR26][R4.64] ;  /* 0x0000001a04187981 */ /* 0x0002a2000c1e1100 */
[C---:B------:R-:W-:Y:S01]  /*2ee0*/  IMAD.X R15, R31.reuse, 0x1, R99, P2 ;  /* 0x000000011f0f7824 */ /* 0x040fe200010e0663 */
[C---:B------:R-:W-:Y:S01]  /*2ef0*/  IADD3 R6, P2, PT, R78.reuse, R112, RZ ;  /* 0x000000704e067210 */ /* 0x040fe20007f5e0ff */
[C---:B------:R-:W-:Y:S01]  /*2f00*/  IMAD.X R19, R31.reuse, 0x1, R89, P3 ;  /* 0x000000011f137824 */ /* 0x040fe200018e0659 */
[C---:B------:R-:W-:Y:S01]  /*2f10*/  IADD3 R10, P3, PT, R78.reuse, R104, RZ ;  /* 0x000000684e0a7210 */ /* 0x040fe20007f7e0ff */
[----:B------:R-:W4:Y:S02]  /*2f20*/  LDG.E.U8 R26, desc[UR26][R8.64] ;  /* 0x0000001a081a7981 */ /* 0x000f24000c1e1100 */
[C---:B------:R-:W-:Y:S01]  /*2f30*/  IMAD.X R7, R31.reuse, 0x1, R113, P2 ;  /* 0x000000011f077824 */ /* 0x040fe200010e0671 */
[C---:B------:R-:W-:Y:S01]  /*2f40*/  IADD3 R16, P2, PT, R78.reuse, R96, RZ ;  /* 0x000000604e107210 */ /* 0x040fe20007f5e0ff */
[C---:B------:R-:W-:Y:S01]  /*2f50*/  IMAD.X R11, R31.reuse, 0x1, R105, P3 ;  /* 0x000000011f0b7824 */ /* 0x040fe200018e0669 */
[C---:B-1----:R-:W-:Y:S01]  /*2f60*/  IADD3 R4, P3, PT, R78.reuse, R86, RZ ;  /* 0x000000564e047210 */ /* 0x042fe20007f7e0ff */
[----:B------:R1:W5:Y:S02]  /*2f70*/  LDG.E.U8 R28, desc[UR26][R14.64] ;  /* 0x0000001a0e1c7981 */ /* 0x000364000c1e1100 */
[C---:B------:R-:W-:Y:S01]  /*2f80*/  IMAD.X R17, R31.reuse, 0x1, R97, P2 ;  /* 0x000000011f117824 */ /* 0x040fe200010e0661 */
[----:B------:R-:W-:Y:S01]  /*2f90*/  IADD3 R12, P2, PT, R78, R110, RZ ;  /* 0x0000006e4e0c7210 */ /* 0x000fe20007f5e0ff */
[----:B------:R3:W5:Y:S01]  /*2fa0*/  LDG.E.U8 R30, desc[UR26][R18.64] ;  /* 0x0000001a121e7981 */ /* 0x000762000c1e1100 */
[----:B------:R-:W-:-:S03]  /*2fb0*/  IMAD.X R5, R31, 0x1, R87, P3 ;  /* 0x000000011f057824 */ /* 0x000fc600018e0657 */
[----:B------:R-:W-:Y:S01]  /*2fc0*/  IMAD.X R13, R31, 0x1, R111, P2 ;  /* 0x000000011f0d7824 */ /* 0x000fe200010e066f */
[----:B------:R-:W5:Y:S01]  /*2fd0*/  LDG.E.U8 R25, desc[UR26][R6.64] ;  /* 0x0000001a06197981 */ /* 0x000f62000c1e1100 */
[----:B-1----:R-:W-:-:S03]  /*2fe0*/  IADD3 R14, P3, PT, R78, R102, RZ ;  /* 0x000000664e0e7210 */ /* 0x002fc60007f7e0ff */
[----:B------:R1:W5:Y:S01]  /*2ff0*/  LDG.E.U8 R27, desc[UR26][R10.64] ;  /* 0x0000001a0a1b7981 */ /* 0x000362000c1e1100 */
[C---:B---3--:R-:W-:Y:S01]  /*3000*/  IADD3 R18, P2, PT, R78.reuse, R94, RZ ;  /* 0x0000005e4e127210 */ /* 0x048fe20007f5e0ff */
[C---:B------:R-:W-:Y:S01]  /*3010*/  IMAD.X R15, R31.reuse, 0x1, R103, P3 ;  /* 0x000000011f0f7824 */ /* 0x040fe200018e0667 */
[C---:B------:R-:W-:Y:S01]  /*3020*/  IADD3 R22, P3, PT, R78.reuse, R84, RZ ;  /* 0x000000544e167210 */ /* 0x040fe20007f7e0ff */
[----:B------:R3:W5:Y:S02]  /*3030*/  LDG.E.U8 R29, desc[UR26][R4.64] ;  /* 0x0000001a041d7981 */ /* 0x000764000c1e1100 */
[C---:B------:R-:W-:Y:S01]  /*3040*/  IMAD.X R19, R31.reuse, 0x1, R95, P2 ;  /* 0x000000011f137824 */ /* 0x040fe200010e065f */
[C---:B------:R-:W-:Y:S01]  /*3050*/  IADD3 R8, P2, PT, R78.reuse, R108, RZ ;  /* 0x0000006c4e087210 */ /* 0x040fe20007f5e0ff */
[----:B------:R-:W-:Y:S01]  /*3060*/  IMAD.X R23, R31, 0x1, R85, P3 ;  /* 0x000000011f177824 */ /* 0x000fe200018e0655 */
[----:B------:R-:W5:Y:S01]  /*3070*/  LDG.E.U8 R17, desc[UR26][R16.64] ;  /* 0x0000001a10117981 */ /* 0x000f62000c1e1100 */
[----:B-1----:R-:W-:-:S02]  /*3080*/  IADD3 R10, P3, PT, R78, R100, RZ ;  /* 0x000000644e0a7210 */ /* 0x002fc40007f7e0ff */
[C---:B------:R-:W-:Y:S01]  /*3090*/  IMAD.X R9, R31.reuse, 0x1, R109, P2 ;  /* 0x000000011f097824 */ /* 0x040fe200010e066d */
[C---:B------:R-:W-:Y:S01]  /*30a0*/  IADD3 R6, P2, PT, R78.reuse, R82, RZ ;  /* 0x000000524e067210 */ /* 0x040fe20007f5e0ff */
[----:B------:R-:W5:Y:S01]  /*30b0*/  LDG.E.U8 R12, desc[UR26][R12.64] ;  /* 0x0000001a0c0c7981 */ /* 0x000f62000c1e1100 */
[----:B---3--:R-:W-:Y:S01]  /*30c0*/  IADD3 R4, P4, PT, R78, R90, RZ ;  /* 0x0000005a4e047210 */ /* 0x008fe20007f9e0ff */
[C---:B------:R-:W-:Y:S02]  /*30d0*/  IMAD.X R11, R31.reuse, 0x1, R101, P3 ;  /* 0x000000011f0b7824 */ /* 0x040fe400018e0665 */
[C---:B------:R-:W-:Y:S01]  /*30e0*/  IMAD.X R7, R31.reuse, 0x1, R83, P2 ;  /* 0x000000011f077824 */ /* 0x040fe200010e0653 */
[----:B------:R-:W3:Y:S01]  /*30f0*/  LDG.E.U8 R14, desc[UR26][R14.64] ;  /* 0x0000001a0e0e7981 */ /* 0x000ee2000c1e1100 */
[----:B------:R-:W-:-:S03]  /*3100*/  IMAD.X R5, R31, 0x1, R91, P4 ;  /* 0x000000011f057824 */ /* 0x000fc600020e065b */
[----:B------:R-:W3:Y:S04]  /*3110*/  LDG.E.U8 R18, desc[UR26][R18.64] ;  /* 0x0000001a12127981 */ /* 0x000ee8000c1e1100 */
[----:B------:R-:W3:Y:S04]  /*3120*/  LDG.E.U8 R22, desc[UR26][R22.64] ;  /* 0x0000001a16167981 */ /* 0x000ee8000c1e1100 */
[----:B------:R-:W3:Y:S04]  /*3130*/  LDG.E.U8 R9, desc[UR26][R8.64] ;  /* 0x0000001a08097981 */ /* 0x000ee8000c1e1100 */
[----:B------:R-:W3:Y:S04]  /*3140*/  LDG.E.U8 R11, desc[UR26][R10.64] ;  /* 0x0000001a0a0b7981 */ /* 0x000ee8000c1e1100 */
[----:B------:R-:W3:Y:S04]  /*3150*/  LDG.E.U8 R5, desc[UR26][R4.64] ;  /* 0x0000001a04057981 */ /* 0x000ee8000c1e1100 */
[----:B------:R-:W3:Y:S01]  /*3160*/  LDG.E.U8 R7, desc[UR26][R6.64] ;  /* 0x0000001a06077981 */ /* 0x000ee2000c1e1100 */
[----:B------:R-:W-:-:S02]  /*3170*/  UMOV UR10, 0x1 ;  /* 0x00000001000a7882 */ /* 0x000fc40000000000 */
[----:B------:R-:W-:-:S04]  /*3180*/  @!UP0 UIADD3 UR10, UPT, UPT, -UR10, 0x100000, URZ ;  /* 0x001000000a0a8890 */ /* 0x000fc8000fffe1ff */
[----:B------:R-:W-:Y:S02]  /*3190*/  @!UP0 USHF.L.U32 UR11, UR10, 0xb, URZ ;  /* 0x0000000b0a0b8899 */ /* 0x000fe400080006ff */
[----:B------:R-:W-:Y:S01]  /*31a0*/  @!UP0 USHF.L.U32 UR10, UR10, 0x1, URZ ;  /* 0x000000010a0a8899 */ /* 0x000fe200080006ff */
[----:B------:R-:W-:Y:S01]  /*31b0*/  VOTEU.ALL UP2, P1 ;  /* 0x0000000000ff7886 */ /* 0x000fe20000840000 */
[----:B--2---:R1:W-:Y:S04]  /*31c0*/  STS.U8 [R3+UR13+0x2000], R24 ;  /* 0x0020001803007988 */ /* 0x0043e8000800000d */
[----:B----4-:R1:W-:Y:S04]  /*31d0*/  STS.U8 [R3+UR13+0x2200], R26 ;  /* 0x0022001a03007988 */ /* 0x0103e8000800000d */
[----:B-----5:R1:W-:Y:S04]  /*31e0*/  STS.U8 [R3+UR13+0x2400], R28 ;  /* 0x0024001c03007988 */ /* 0x0203e8000800000d */
[----:B------:R1:W-:Y:S04]  /*31f0*/  STS.U8 [R3+UR13+0x2600], R30 ;  /* 0x0026001e03007988 */ /* 0x0003e8000800000d */
[----:B------:R1:W-:Y:S04]  /*3200*/  STS.U8 [R38+UR13+0x2080], R25 ;  /* 0x0020801926007988 */ /* 0x0003e8000800000d */
[----:B------:R1:W-:Y:S04]  /*3210*/  STS.U8 [R38+UR13+0x2280], R27 ;  /* 0x0022801b26007988 */ /* 0x0003e8000800000d */
[----:B------:R1:W-:Y:S04]  /*3220*/  STS.U8 [R38+UR13+0x2680], R29 ;  /* 0x0026801d26007988 */ /* 0x0003e8000800000d */
[----:B------:R1:W-:Y:S04]  /*3230*/  STS.U8 [R38+UR13+0x2480], R17 ;  /* 0x0024801126007988 */ /* 0x0003e8000800000d */
[----:B------:R1:W-:Y:S04]  /*3240*/  STS.U8 [R37+UR13+0x2100], R12 ;  /* 0x0021000c25007988 */ /* 0x0003e8000800000d */
[----:B---3--:R1:W-:Y:S04]  /*3250*/  STS.U8 [R37+UR13+0x2300], R14 ;  /* 0x0023000e25007988 */ /* 0x0083e8000800000d */
[----:B------:R1:W-:Y:S04]  /*3260*/  STS.U8 [R37+UR13+0x2500], R18 ;  /* 0x0025001225007988 */ /* 0x0003e8000800000d */
[----:B------:R1:W-:Y:S04]  /*3270*/  STS.U8 [R37+UR13+0x2700], R22 ;  /* 0x0027001625007988 */ /* 0x0003e8000800000d */
[----:B------:R1:W-:Y:S04]  /*3280*/  STS.U8 [R36+UR13+0x2180], R9 ;  /* 0x0021800924007988 */ /* 0x0003e8000800000d */
[----:B------:R1:W-:Y:S04]  /*3290*/  STS.U8 [R36+UR13+0x2380], R11 ;  /* 0x0023800b24007988 */ /* 0x0003e8000800000d */
[----:B------:R1:W-:Y:S04]  /*32a0*/  STS.U8 [R36+UR13+0x2580], R5 ;  /* 0x0025800524007988 */ /* 0x0003e8000800000d */
[----:B------:R1:W-:Y:S01]  /*32b0*/  STS.U8 [R36+UR13+0x2780], R7 ;  /* 0x0027800724007988 */ /* 0x0003e2000800000d */
[----:B------:R2:W-:Y:S06]  /*32c0*/  MEMBAR.ALL.CTA ;  /* 0x0000000000007992 */ /* 0x0005ec0000008000 */
[----:B--2---:R-:W-:Y:S04]  /*32d0*/  FENCE.VIEW.ASYNC.S ;  /* 0x00000000000073c6 */ /* 0x004fe80000000000 */
[----:B------:R-:W2:Y:S02]  /*32e0*/  FENCE.VIEW.ASYNC.S ;  /* 0x00000000000073c6 */ /* 0x000ea40000000000 */
[----:B--2---:R1:W2:Y:S02]  /*32f0*/  @!UP2 SYNCS.EXCH.64 URZ, [UR13+0x3010], UR10 ;  /* 0x0030100a0dffa5b2 */ /* 0x0042a40008000100 */
[----:B--2---:R-:W-:Y:S06]  /*3300*/  BAR.SYNC.DEFER_BLOCKING 0x0 ;  /* 0x0000000000007b1d */ /* 0x004fec0000010000 */
[----:B-1----:R-:W-:Y:S05]  /*3310*/  BRA.U UP1, `(.L_x_12) ;  /* 0x00000001013c7547 */ /* 0x002fea000b800000 */
[----:B------:R-:W-:Y:S01]  /*3320*/  UIADD3 UR10, UPT, UPT, UR13, 0x3010, URZ ;  /* 0x000030100d0a7890 */ /* 0x000fe2000fffe0ff */
[----:B------:R-:W-:Y:S01]  /*3330*/  UMOV UR22, UR32 ;  /* 0x0000002000167c82 */ /* 0x000fe20008000000 */
[----:B------:R-:W-:Y:S01]  /*3340*/  UMOV UR23, 0x80004020 ;  /* 0x8000402000177882 */ /* 0x000fe20000000000 */
[----:B------:R-:W-:Y:S01]  /*3350*/  UMOV UR20, UR4 ;  /* 0x0000000400147c82 */ /* 0x000fe20008000000 */
[----:B------:R-:W-:Y:S01]  /*3360*/  UMOV UR21, 0x80004020 ;  /* 0x8000402000157882 */ /* 0x000fe20000000000 */
[----:B------:R-:W-:Y:S01]  /*3370*/  UMOV UR24, 0x0 ;  /* 0x0000000000187882 */ /* 0x000fe20000000000 */
[----:B------:R-:W-:Y:S01]  /*3380*/  UMOV UR25, 0x4088010 ;  /* 0x0408801000197882 */ /* 0x000fe20000000000 */
[----:B------:R-:W-:Y:S01]  /*3390*/  UMOV UR11, URZ ;  /* 0x000000ff000b7c82 */ /* 0x000fe20008000000 */
[----:B------:R-:W-:Y:S01]  /*33a0*/  UMOV UR36, 0x0 ;  /* 0x0000000000247882 */ /* 0x000fe20000000000 */
[----:B------:R-:W-:Y:S01]  /*33b0*/  UMOV UR37, 0x4088010 ;  /* 0x0408801000257882 */ /* 0x000fe20000000000 */
[----:B------:R1:W-:Y:S01]  /*33c0*/  UTCQMMA gdesc[UR22], gdesc[UR20], tmem[UR16], tmem[UR24], idesc[UR25], !UPT ;  /* 0x00ff1814160075ea */ /* 0x0003e2000f800310 */
[----:B------:R-:W-:Y:S01]  /*33d0*/  UMOV UR10, UR10 ;  /* 0x0000000a000a7c82 */ /* 0x000fe20008000000 */
[----:B------:R1:W-:Y:S01]  /*33e0*/  UTCQMMA gdesc[UR34], gdesc[UR18], tmem[UR16], tmem[UR36], idesc[UR37], UPT ;  /* 0x00ff2412220075ea */ /* 0x0003e2000b800310 */
[----:B------:R1:W-:Y:S01]  /*33f0*/  UTCBAR [UR10], URZ ;  /* 0x000000ff0a0073e9 */ /* 0x0003e200080000ff */
[----:B------:R-:W-:-:S02]  /*3400*/  NOP ;  /* 0x0000000000007918 */ /* 0x000fc40000000000 */
.L_x_12:
[----:B------:R-:W2:Y:S02]  /*3410*/  SYNCS.PHASECHK.TRANS64.TRYWAIT P2, [UR13+0x3010], RZ ;  /* 0x003010ffff0075a7 */ /* 0x000ea4000804110d */
[----:B--2---:R-:W-:Y:S05]  /*3420*/  @!P2 BRA `(.L_x_13) ;  /* 0x0000002c0090a947 */ /* 0x004fea0003800000 */
.L_x_22:
[----:B------:R-:W-:Y:S01]  /*3430*/  BAR.SYNC.DEFER_BLOCKING 0x0 ;  /* 0x0000000000007b1d */ /* 0x000fe20000010000 */
[----:B------:R-:W-:Y:S02]  /*3440*/  USHF.R.S32.HI UR6, URZ, 0x1f, UR31 ;  /* 0x0000001fff067899 */ /* 0x000fe4000801141f */
[----:B------:R-:W-:-:S04]  /*3450*/  IADD3 R32, P4, PT, R80, UR31, RZ ;  /* 0x0000001f50207c10 */ /* 0x000fc8000ff9e0ff */
[----:B------:R-:W-:Y:S01]  /*3460*/  IADD3.X R33, PT, PT, R81, UR6, RZ, P4, !PT ;  /* 0x0000000651217c10 */ /* 0x000fe2000a7fe4ff */
[----:B------:R-:W-:Y:S01]  /*3470*/  LDTM.16dp32bit_t0_t15.x16 R4, tmem[UR14+0x100000] ;  /* 0x1000000e000479ee */ /* 0x000fe20008a00000 */
[----:B------:R-:W2:Y:S01]  /*3480*/  LDTM.16dp32bit_t16_t31.x16 R4, tmem[UR14+0x100010] ;  /* 0x1000100e000479ee */ /* 0x000ea20008a20000 */
[----:B------:R-:W3:Y:S01]  /*3490*/  @!P1 SYNCS.CCTL.IV [UR13+0x3010] ;  /* 0x00301000ff0099b1 */ /* 0x000ee2000800000d */
[----:B------:R-:W-:Y:S01]  /*34a0*/  NOP ;  /* 0x0000000000007918 */ /* 0x000fe20000000000 */
[----:B0-2---:R-:W-:Y:S01]  /*34b0*/  FMUL R22, R4, UR38 ;  /* 0x0000002604167c20 */ /* 0x005fe20008400000 */
[----:B------:R-:W-:Y:S01]  /*34c0*/  FMUL R23, R5, UR38 ;  /* 0x0000002605177c20 */ /* 0x000fe20008400000 */
[----:B------:R-:W-:Y:S01]  /*34d0*/  FMUL R24, R6, UR38 ;  /* 0x0000002606187c20 */ /* 0x000fe20008400000 */
[----:B------:R-:W-:Y:S01]  /*34e0*/  FMUL R25, R7, UR38 ;  /* 0x0000002607197c20 */ /* 0x000fe20008400000 */
[----:B------:R-:W-:-:S03]  /*34f0*/  FMUL R26, R8, UR38 ;  /* 0x00000026081a7c20 */ /* 0x000fc60008400000 */
        /* <DEDUP_REMOVED lines=16> */
[----:B------:R-:W-:-:S03]  /*3600*/  FMUL R24, R19, UR38 ;  /* 0x0000002613187c20 */ /* 0x000fc60008400000 */
[----:B------:R-:W-:-:S04]  /*3610*/  FMNMX3 R23, R25, R22, R23, !PT ;  /* 0x0000001619177276 */ /* 0x000fc80007800017 */
[----:B------:R-:W-:-:S05]  /*3620*/  FMNMX R24, R24, R23, !PT ;  /* 0x0000001718187209 */ /* 0x000fca0007800000 */
[----:B------:R-:W0:Y:S02]  /*3630*/  SHFL.BFLY PT, R44, R24, 0x10, 0x1f ;  /* 0x0e001f00182c7f89 */ /* 0x000e2400000e0000 */
[----:B0-----:R-:W-:-:S05]  /*3640*/  FMNMX3 R44, R24, R44, R21, !PT ;  /* 0x0000002c182c7276 */ /* 0x001fca0007800015 */
        /* <DEDUP_REMOVED lines=18> */
[----:B------:R-:W0:Y:S01]  /*3770*/  MUFU.EX2 R5, R5 ;  /* 0x0000000500057308 */ /* 0x000e220000000800 */
[----:B------:R-:W-:Y:S01]  /*3780*/  FMUL R9, R11, 1.4426950216293334961 ;  /* 0x3fb8aa3b0b097820 */ /* 0x000fe20000400000 */
[----:B------:R-:W-:Y:S01]  /*3790*/  FMUL R12, R12, 1.4426950216293334961 ;  /* 0x3fb8aa3b0c0c7820 */ /* 0x000fe20000400000 */
[----:B------:R-:W-:Y:S01]  /*37a0*/  FMUL R13, R13, 1.4426950216293334961 ;  /* 0x3fb8aa3b0d0d7820 */ /* 0x000fe20000400000 */
[--C-:B------:R-:W-:Y:S01]  /*37b0*/  FFMA R14, R14, UR38, -R44.reuse ;  /* 0x000000260e0e7c23 */ /* 0x100fe2000800082c */
[--C-:B------:R-:W-:Y:S01]  /*37c0*/  FFMA R15, R15, UR38, -R44.reuse ;  /* 0x000000260f0f7c23 */ /* 0x100fe2000800082c */
[--C-:B------:R-:W-:Y:S01]  /*37d0*/  FFMA R16, R16, UR38, -R44.reuse ;  /* 0x0000002610107c23 */ /* 0x100fe2000800082c */
[--C-:B------:R-:W-:Y:S01]  /*37e0*/  FFMA R17, R17, UR38, -R44.reuse ;  /* 0x0000002611117c23 */ /* 0x100fe2000800082c */
[----:B------:R-:W2:Y:S01]  /*37f0*/  MUFU.EX2 R4, R4 ;  /* 0x0000000400047308 */ /* 0x000ea20000000800 */
[----:B------:R-:W-:Y:S01]  /*3800*/  FMUL R14, R14, 1.4426950216293334961 ;  /* 0x3fb8aa3b0e0e7820 */ /* 0x000fe20000400000 */
[----:B------:R-:W-:Y:S01]  /*3810*/  FMUL R15, R15, 1.4426950216293334961 ;  /* 0x3fb8aa3b0f0f7820 */ /* 0x000fe20000400000 */
[----:B------:R-:W-:Y:S01]  /*3820*/  FMUL R16, R16, 1.4426950216293334961 ;  /* 0x3fb8aa3b10107820 */ /* 0x000fe20000400000 */
[----:B------:R-:W-:Y:S01]  /*3830*/  FMUL R17, R17, 1.4426950216293334961 ;  /* 0x3fb8aa3b11117820 */ /* 0x000fe20000400000 */
[--C-:B------:R-:W-:Y:S01]  /*3840*/  FFMA R18, R18, UR38, -R44.reuse ;  /* 0x0000002612127c23 */ /* 0x100fe2000800082c */
[----:B------:R-:W-:-:S02]  /*3850*/  FFMA R19, R19, UR38, -R44 ;  /* 0x0000002613137c23 */ /* 0x000fc4000800082c */
[----:B------:R-:W4:Y:S01]  /*3860*/  MUFU.EX2 R7, R7 ;  /* 0x0000000700077308 */ /* 0x000f220000000800 */
[----:B0-----:R-:W-:Y:S01]  /*3870*/  FADD R11, R52, R5 ;  /* 0x00000005340b7221 */ /* 0x001fe20000000000 */
[----:B------:R-:W-:Y:S01]  /*3880*/  FMUL R18, R18, 1.4426950216293334961 ;  /* 0x3fb8aa3b12127820 */ /* 0x000fe20000400000 */
[----:B------:R-:W-:-:S05]  /*3890*/  FMUL R19, R19, 1.4426950216293334961 ;  /* 0x3fb8aa3b13137820 */ /* 0x000fca0000400000 */
[----:B------:R-:W0:Y:S01]  /*38a0*/  MUFU.EX2 R53, R53 ;  /* 0x0000003500357308 */ /* 0x000e220000000800 */
[----:B--2---:R-:W-:-:S07]  /*38b0*/  FADD R10, R4, R11 ;  /* 0x0000000b040a7221 */ /* 0x004fce0000000000 */
[----:B------:R-:W2:Y:S01]  /*38c0*/  MUFU.EX2 R6, R6 ;  /* 0x0000000600067308 */ /* 0x000ea20000000800 */
[----:B----4-:R-:W-:-:S07]  /*38d0*/  FADD R10, R7, R10 ;  /* 0x0000000a070a7221 */ /* 0x010fce0000000000 */
[----:B------:R-:W4:Y:S01]  /*38e0*/  MUFU.EX2 R8, R8 ;  /* 0x0000000800087308 */ /* 0x000f220000000800 */
[----:B0-----:R-:W-:-:S07]  /*38f0*/  FADD R11, R53, R10 ;  /* 0x0000000a350b7221 */ /* 0x001fce0000000000 */
[----:B------:R-:W0:Y:S01]  /*3900*/  MUFU.EX2 R9, R9 ;  /* 0x0000000900097308 */ /* 0x000e220000000800 */
[----:B--2---:R-:W-:-:S07]  /*3910*/  FADD R11, R6, R11 ;  /* 0x0000000b060b7221 */ /* 0x004fce0000000000 */
[----:B------:R2:W5:Y:S01]  /*3920*/  MUFU.EX2 R54, R12 ;  /* 0x0000000c00367308 */ /* 0x0005620000000800 */
[----:B----4-:R-:W-:-:S07]  /*3930*/  FADD R10, R8, R11 ;  /* 0x0000000b080a7221 */ /* 0x010fce0000000000 */
[----:B------:R-:W4:Y:S01]  /*3940*/  MUFU.EX2 R23, R13 ;  /* 0x0000000d00177308 */ /* 0x000f220000000800 */
[----:B--2---:R-:W-:Y:S02]  /*3950*/  IMAD.U32 R12, R20, -0x80000000, RZ ;  /* 0x80000000140c7824 */ /* 0x004fe400078e00ff */
[----:B0-----:R-:W-:Y:S02]  /*3960*/  FADD R11, R9, R10 ;  /* 0x0000000a090b7221 */ /* 0x001fe40000000000 */
[----:B---3--:R-:W0:Y:S03]  /*3970*/  SYNCS.PHASECHK.TRANS64.TRYWAIT P3, [UR15], R12 ;  /* 0x0000000cff0075a7 */ /* 0x008e26000806110f */
[----:B------:R-:W2:Y:S01]  /*3980*/  MUFU.EX2 R22, R14 ;  /* 0x0000000e00167308 */ /* 0x000ea20000000800 */
[----:B-----5:R-:W-:-:S07]  /*3990*/  FADD R10, R54, R11 ;  /* 0x0000000b360a7221 */ /* 0x020fce0000000000 */
[----:B------:R-:W3:Y:S01]  /*39a0*/  MUFU.EX2 R29, R15 ;  /* 0x0000000f001d7308 */ /* 0x000ee20000000800 */
[----:B----4-:R-:W-:-:S07]  /*39b0*/  FADD R11, R23, R10 ;  /* 0x0000000a170b7221 */ /* 0x010fce0000000000 */
[----:B------:R-:W4:Y:S01]  /*39c0*/  MUFU.EX2 R55, R16 ;  /* 0x0000001000377308 */ /* 0x000f220000000800 */
[----:B--2---:R-:W-:-:S07]  /*39d0*/  FADD R10, R22, R11 ;  /* 0x0000000b160a7221 */ /* 0x004fce0000000000 */
[----:B------:R-:W2:Y:S01]  /*39e0*/  MUFU.EX2 R20, R17 ;  /* 0x0000001100147308 */ /* 0x000ea20000000800 */
[----:B---3--:R-:W-:-:S07]  /*39f0*/  FADD R10, R29, R10 ;  /* 0x0000000a1d0a7221 */ /* 0x008fce0000000000 */
[----:B------:R-:W3:Y:S01]  /*3a00*/  MUFU.EX2 R31, R18 ;  /* 0x00000012001f7308 */ /* 0x000ee20000000800 */
[----:B----4-:R-:W-:-:S07]  /*3a10*/  FADD R11, R55, R10 ;  /* 0x0000000a370b7221 */ /* 0x010fce0000000000 */
[----:B------:R-:W4:Y:S01]  /*3a20*/  MUFU.EX2 R30, R19 ;  /* 0x00000013001e7308 */ /* 0x000f220000000800 */
[----:B--2---:R-:W-:-:S04]  /*3a30*/  FADD R10, R20, R11 ;  /* 0x0000000b140a7221 */ /* 0x004fc80000000000 */
[----:B---3--:R-:W-:Y:S01]  /*3a40*/  FADD R77, R31, R10 ;  /* 0x0000000a1f4d7221 */ /* 0x008fe20000000000 */
[----:B------:R-:W-:-:S03]  /*3a50*/  IADD3 R10, P2, PT, R72, UR31, RZ ;  /* 0x0000001f480a7c10 */ /* 0x000fc6000ff5e0ff */
[----:B----4-:R-:W-:-:S05]  /*3a60*/  FADD R77, R30, R77 ;  /* 0x0000004d1e4d7221 */ /* 0x010fca0000000000 */
[----:B------:R2:W3:Y:S01]  /*3a70*/  SHFL.BFLY PT, R92, R77, 0x10, 0x1f ;  /* 0x0e001f004d5c7f89 */ /* 0x0004e200000e0000 */
[----:B0-----:R-:W-:Y:S05]  /*3a80*/  @!P3 BRA `(.L_x_14) ;  /* 0x000000280004b947 */ /* 0x001fea0003800000 */
.L_x_23:
[----:B------:R-:W-:Y:S01]  /*3a90*/  IADD3 R118, P3, PT, R68, UR31, RZ ;  /* 0x0000001f44767c10 */ /* 0x000fe2000ff7e0ff */
[----:B------:R-:W4:Y:S01]  /*3aa0*/  LDG.E.U8 R32, desc[UR26][R32.64] ;  /* 0x0000001a20207981 */ /* 0x000f22000c1e1100 */
[----:B------:R-:W-:Y:S02]  /*3ab0*/  IADD3.X R11, PT, PT, R73, UR6, RZ, P2, !PT ;  /* 0x00000006490b7c10 */ /* 0x000fe400097fe4ff */
[----:B------:R-:W-:Y:S02]  /*3ac0*/  IADD3 R34, P2, PT, R64, UR31, RZ ;  /* 0x0000001f40227c10 */ /* 0x000fe4000ff5e0ff */
[----:B------:R-:W-:Y:S01]  /*3ad0*/  IADD3.X R119, PT, PT, R69, UR6, RZ, P3, !PT ;  /* 0x0000000645777c10 */ /* 0x000fe20009ffe4ff */
[----:B------:R0:W5:Y:S01]  /*3ae0*/  LDG.E.U8 R28, desc[UR26][R10.64] ;  /* 0x0000001a0a1c7981 */ /* 0x000162000c1e1100 */
[----:B------:R-:W-:Y:S02]  /*3af0*/  IADD3 R120, P3, PT, R60, UR31, RZ ;  /* 0x0000001f3c787c10 */ /* 0x000fe4000ff7e0ff */
[----:B------:R-:W-:Y:S01]  /*3b00*/  IADD3.X R35, PT, PT, R65, UR6, RZ, P2, !PT ;  /* 0x0000000641237c10 */ /* 0x000fe200097fe4ff */
[----:B--2---:R-:W2:Y:S01]  /*3b10*/  LDG.E.U8 R118, desc[UR26][R118.64] ;  /* 0x0000001a76767981 */ /* 0x004ea2000c1e1100 */
[----:B------:R-:W-:-:S02]  /*3b20*/  IADD3 R122, P2, PT, R56, UR31, RZ ;  /* 0x0000001f387a7c10 */ /* 0x000fc4000ff5e0ff */
[----:B------:R-:W-:Y:S01]  /*3b30*/  IADD3.X R121, PT, PT, R61, UR6, RZ, P3, !PT ;  /* 0x000000063d797c10 */ /* 0x000fe20009ffe4ff */
[----:B---3--:R-:W3:Y:S01]  /*3b40*/  LDG.E.U8 R34, desc[UR26][R34.64] ;  /* 0x0000001a22227981 */ /* 0x008ee2000c1e1100 */
[----:B------:R-:W-:Y:S02]  /*3b50*/  IADD3 R124, P3, PT, R48, UR31, RZ ;  /* 0x0000001f307c7c10 */ /* 0x000fe4000ff7e0ff */
[----:B------:R-:W-:Y:S01]  /*3b60*/  IADD3 R12, P4, PT, R42, UR31, RZ ;  /* 0x0000001f2a0c7c10 */ /* 0x000fe2000ff9e0ff */
[----:B------:R-:W3:Y:S01]  /*3b70*/  LDG.E.U8 R120, desc[UR26][R120.64] ;  /* 0x0000001a78787981 */ /* 0x000ee2000c1e1100 */
[----:B------:R-:W-:Y:S02]  /*3b80*/  IADD3.X R123, PT, PT, R57, UR6, RZ, P2, !PT ;  /* 0x00000006397b7c10 */ /* 0x000fe400097fe4ff */
[----:B0-----:R-:W-:Y:S02]  /*3b90*/  IADD3 R10, P2, PT, R74, UR31, RZ ;  /* 0x0000001f4a0a7c10 */ /* 0x001fe4000ff5e0ff */
[----:B------:R-:W-:Y:S01]  /*3ba0*/  IADD3.X R125, PT, PT, R49, UR6, RZ, P3, !PT ;  /* 0x00000006317d7c10 */ /* 0x000fe20009ffe4ff */
[----:B------:R-:W3:Y:S01]  /*3bb0*/  LDG.E.U8 R122, desc[UR26][R122.64] ;  /* 0x0000001a7a7a7981 */ /* 0x000ee2000c1e1100 */
[----:B------:R-:W-:-:S02]  /*3bc0*/  IADD3.X R13, PT, PT, R43, UR6, RZ, P4, !PT ;  /* 0x000000062b0d7c10 */ /* 0x000fc4000a7fe4ff */
[----:B------:R-:W-:Y:S01]  /*3bd0*/  IADD3.X R11, PT, PT, R75, UR6, RZ, P2, !PT ;  /* 0x000000064b0b7c10 */ /* 0x000fe200097fe4ff */
[----:B------:R-:W3:Y:S04]  /*3be0*/  LDG.E.U8 R124, desc[UR26][R124.64] ;  /* 0x0000001a7c7c7981 */ /* 0x000ee8000c1e1100 */
[----:B------:R0:W3:Y:S04]  /*3bf0*/  LDG.E.U8 R33, desc[UR26][R12.64] ;  /* 0x0000001a0c217981 */ /* 0x0000e8000c1e1100 */
[----:B------:R1:W3:Y:S01]  /*3c00*/  LDG.E.U8 R35, desc[UR26][R10.64] ;  /* 0x0000001a0a237981 */ /* 0x0002e2000c1e1100 */
[----:B------:R-:W-:-:S02]  /*3c10*/  IADD3 R26, P2, PT, R70, UR31, RZ ;  /* 0x0000001f461a7c10 */ /* 0x000fc4000ff5e0ff */
[----:B------:R-:W-:Y:S02]  /*3c20*/  IADD3 R24, P3, PT, R66, UR31, RZ ;  /* 0x0000001f42187c10 */ /* 0x000fe4000ff7e0ff */
[----:B------:R-:W-:Y:S02]  /*3c30*/  IADD3.X R27, PT, PT, R71, UR6, RZ, P2, !PT ;  /* 0x00000006471b7c10 */ /* 0x000fe400097fe4ff */
[----:B------:R-:W-:Y:S02]  /*3c40*/  IADD3.X R25, PT, PT, R67, UR6, RZ, P3, !PT ;  /* 0x0000000643197c10 */ /* 0x000fe40009ffe4ff */
[----:B------:R-:W-:Y:S01]  /*3c50*/  IADD3 R18, P2, PT, R62, UR31, RZ ;  /* 0x0000001f3e127c10 */ /* 0x000fe2000ff5e0ff */
[----:B------:R-:W3:Y:S01]  /*3c60*/  LDG.E.U8 R93, desc[UR26][R26.64] ;  /* 0x0000001a1a5d7981 */ /* 0x000ee2000c1e1100 */
[----:B------:R-:W-:Y:S02]  /*3c70*/  IADD3 R16, P3, PT, R58, UR31, RZ ;  /* 0x0000001f3a107c10 */ /* 0x000fe4000ff7e0ff */
[----:B------:R-:W-:Y:S01]  /*3c80*/  IADD3.X R19, PT, PT, R63, UR6, RZ, P2, !PT ;  /* 0x000000063f137c10 */ /* 0x000fe200097fe4ff */
[----:B------:R-:W3:Y:S01]  /*3c90*/  LDG.E.U8 R117, desc[UR26][R24.64] ;  /* 0x0000001a18757981 */ /* 0x000ee2000c1e1100 */
[----:B------:R-:W-:-:S02]  /*3ca0*/  IADD3.X R17, PT, PT, R59, UR6, RZ, P3, !PT ;  /* 0x000000063b117c10 */ /* 0x000fc40009ffe4ff */
[----:B------:R-:W-:Y:S01]  /*3cb0*/  IADD3 R14, P2, PT, R50, UR31, RZ ;  /* 0x0000001f320e7c10 */ /* 0x000fe2000ff5e0ff */
[----:B------:R-:W3:Y:S01]  /*3cc0*/  LDG.E.U8 R119, desc[UR26][R18.64] ;  /* 0x0000001a12777981 */ /* 0x000ee2000c1e1100 */
[----:B0-----:R-:W-:Y:S02]  /*3cd0*/  IADD3 R12, P4, PT, R46, UR31, RZ ;  /* 0x0000001f2e0c7c10 */ /* 0x001fe4000ff9e0ff */
[----:B-1----:R-:W-:Y:S01]  /*3ce0*/  IADD3 R10, P3, PT, R40, UR31, RZ ;  /* 0x0000001f280a7c10 */ /* 0x002fe2000ff7e0ff */
[----:B------:R-:W3:Y:S01]  /*3cf0*/  LDG.E.U8 R121, desc[UR26][R16.64] ;  /* 0x0000001a10797981 */ /* 0x000ee2000c1e1100 */
[----:B------:R-:W-:Y:S02]  /*3d00*/  IADD3.X R15, PT, PT, R51, UR6, RZ, P2, !PT ;  /* 0x00000006330f7c10 */ /* 0x000fe400097fe4ff */
[----:B------:R-:W-:Y:S02]  /*3d10*/  IADD3.X R13, PT, PT, R47, UR6, RZ, P4, !PT ;  /* 0x000000062f0d7c10 */ /* 0x000fe4000a7fe4ff */
[----:B------:R-:W-:Y:S01]  /*3d20*/  IADD3.X R11, PT, PT, R41, UR6, RZ, P3, !PT ;  /* 0x00000006290b7c10 */ /* 0x000fe20009ffe4ff */
[----:B------:R-:W3:Y:S04]  /*3d30*/  LDG.E.U8 R123, desc[UR26][R14.64] ;  /* 0x0000001a0e7b7981 */ /* 0x000ee8000c1e1100 */
[----:B------:R-:W3:Y:S04]  /*3d40*/  LDG.E.U8 R125, desc[UR26][R12.64] ;  /* 0x0000001a0c7d7981 */ /* 0x000ee8000c1e1100 */
[----:B------:R0:W3:Y:S01]  /*3d50*/  LDG.E.U8 R116, desc[UR26][R10.64] ;  /* 0x0000001a0a747981 */ /* 0x0000e2000c1e1100 */
[----:B------:R-:W-:Y:S01]  /*3d60*/  F2FP.SATFINITE.E4M3.F32.PACK_AB_MERGE_C R7, R7, R4, RZ ;  /* 0x000000040707723e */ /* 0x000fe200048070ff */
[----:B------:R-:W-:Y:S01]  /*3d70*/  FADD R4, -R44, R21 ;  /* 0x000000152c047221 */ /* 0x000fe20000000100 */
[----:B------:R-:W-:-:S02]  /*3d80*/  F2FP.SATFINITE.E4M3.F32.PACK_AB_MERGE_C R8, R9, R8, RZ ;  /* 0x000000080908723e */ /* 0x000fc400048070ff */
[----:B------:R-:W-:Y:S02]  /*3d90*/  F2FP.SATFINITE.E4M3.F32.PACK_AB_MERGE_C R22, R29, R22, RZ ;  /* 0x000000161d16723e */ /* 0x000fe400048070ff */
[----:B------:R-:W-:Y:S01]  /*3da0*/  F2FP.SATFINITE.E4M3.F32.PACK_AB_MERGE_C R30, R30, R31, RZ ;  /* 0x0000001f1e1e723e */ /* 0x000fe200048070ff */
[----:B------:R-:W-:Y:S01]  /*3db0*/  FMUL R79, R4, 1.4426950216293334961 ;  /* 0x3fb8aa3b044f7820 */ /* 0x000fe20000400000 */
[----:B------:R-:W-:Y:S02]  /*3dc0*/  F2FP.SATFINITE.E4M3.F32.PACK_AB_MERGE_C R53, R6, R53, R8 ;  /* 0x000000350635723e */ /* 0x000fe40004807008 */
[----:B------:R-:W-:Y:S02]  /*3dd0*/  F2FP.SATFINITE.E4M3.F32.PACK_AB_MERGE_C R52, R5, R52, R7 ;  /* 0x000000340534723e */ /* 0x000fe40004807007 */
[----:B------:R-:W-:Y:S02]  /*3de0*/  F2FP.SATFINITE.E4M3.F32.PACK_AB_MERGE_C R54, R23, R54, R22 ;  /* 0x000000361736723e */ /* 0x000fe40004807016 */
[----:B------:R-:W-:Y:S01]  /*3df0*/  F2FP.SATFINITE.E4M3.F32.PACK_AB_MERGE_C R55, R20, R55, R30 ;  /* 0x000000371437723e */ /* 0x000fe2000480701e */
[----:B------:R-:W1:Y:S01]  /*3e00*/  MUFU.EX2 R79, R79 ;  /* 0x0000004f004f7308 */ /* 0x000e620000000800 */
[----:B------:R-:W-:Y:S01]  /*3e10*/  ULEA UR15, UR30, UR13, 0x3 ;  /* 0x0000000d1e0f7291 */ /* 0x000fe2000f8e18ff */
[----:B------:R-:W-:Y:S01]  /*3e20*/  FADD R92, R77, R92 ;  /* 0x0000005c4d5c7221 */ /* 0x000fe20000000000 */
[----:B------:R-:W-:-:S02]  /*3e30*/  UMOV UR6, UR7 ;  /* 0x0000000700067c82 */ /* 0x000fc40008000000 */
[----:B------:R-:W-:Y:S01]  /*3e40*/  UIADD3 UR15, UPT, UPT, UR15, 0x3000, URZ ;  /* 0x000030000f0f7890 */ /* 0x000fe2000fffe0ff */
[----:B----4-:R-:W-:Y:S04]  /*3e50*/  STS.U8 [R3+UR13+0x2800], R32 ;  /* 0x0028002003007988 */ /* 0x010fe8000800000d */
[----:B-----5:R-:W-:Y:S04]  /*3e60*/  STS.U8 [R3+UR13+0x2900], R28 ;  /* 0x0029001c03007988 */ /* 0x020fe8000800000d */
[----:B--2---:R-:W-:Y:S04]  /*3e70*/  STS.U8 [R3+UR13+0x2a00], R118 ;  /* 0x002a007603007988 */ /* 0x004fe8000800000d */
[----:B---3--:R-:W-:Y:S04]  /*3e80*/  STS.U8 [R3+UR13+0x2b00], R34 ;  /* 0x002b002203007988 */ /* 0x008fe8000800000d */
[----:B------:R-:W-:Y:S04]  /*3e90*/  STS.U8 [R3+UR13+0x2c00], R120 ;  /* 0x002c007803007988 */ /* 0x000fe8000800000d */
[----:B------:R-:W-:Y:S04]  /*3ea0*/  STS.U8 [R3+UR13+0x2d00], R122 ;  /* 0x002d007a03007988 */ /* 0x000fe8000800000d */
[----:B------:R-:W-:Y:S04]  /*3eb0*/  STS.U8 [R3+UR13+0x2e00], R124 ;  /* 0x002e007c03007988 */ /* 0x000fe8000800000d */
[----:B------:R-:W-:Y:S04]  /*3ec0*/  STS.U8 [R3+UR13+0x2f00], R33 ;  /* 0x002f002103007988 */ /* 0x000fe8000800000d */
[----:B------:R0:W-:Y:S02]  /*3ed0*/  STS.U8 [R38+UR13+0x2880], R35 ;  /* 0x0028802326007988 */ /* 0x0001e4000800000d */
[----:B0-----:R-:W-:Y:S01]  /*3ee0*/  LDTM.16dp32bit_t0_t15.x32 R4, tmem[UR14] ;  /* 0x0000000e000479ee */ /* 0x001fe20008a80000 */
[----:B------:R-:W1:Y:S01]  /*3ef0*/  LDTM.16dp32bit_t16_t31.x32 R4, tmem[UR14+0x20] ;  /* 0x0000200e000479ee */ /* 0x000e620008aa0000 */
[----:B------:R0:W-:Y:S04]  /*3f00*/  STS.U8 [R38+UR13+0x2980], R93 ;  /* 0x0029805d26007988 */ /* 0x0001e8000800000d */
[----:B------:R0:W-:Y:S04]  /*3f10*/  STS.U8 [R38+UR13+0x2a80], R117 ;  /* 0x002a807526007988 */ /* 0x0001e8000800000d */
[----:B------:R0:W-:Y:S04]  /*3f20*/  STS.U8 [R38+UR13+0x2b80], R119 ;  /* 0x002b807726007988 */ /* 0x0001e8000800000d */
[----:B------:R0:W-:Y:S04]  /*3f30*/  STS.U8 [R38+UR13+0x2c80], R121 ;  /* 0x002c807926007988 */ /* 0x0001e8000800000d */
[----:B------:R0:W-:Y:S04]  /*3f40*/  STS.U8 [R38+UR13+0x2d80], R123 ;  /* 0x002d807b26007988 */ /* 0x0001e8000800000d */
[----:B------:R0:W-:Y:S01]  /*3f50*/  STS.U8 [R38+UR13+0x2e80], R125 ;  /* 0x002e807d26007988 */ /* 0x0001e2000800000d */
[C---:B-1----:R-:W-:Y:S01]  /*3f60*/  FMUL R4, R79.reuse, R4 ;  /* 0x000000044f047220 */ /* 0x042fe20000400000 */
        /* <DEDUP_REMOVED lines=30> */
[----:B------:R-:W-:Y:S01]  /*4150*/  FMUL R35, R79, R35 ;  /* 0x000000234f237220 */ /* 0x000fe20000400000 */
[----:B------:R0:W-:Y:S04]  /*4160*/  STS.U8 [R38+UR13+0x2f80], R116 ;  /* 0x002f807426007988 */ /* 0x0001e8000800000d */
[----:B------:R0:W-:Y:S01]  /*4170*/  STS.128 [R39+0x1000], R52 ;  /* 0x0010003427007388 */ /* 0x0001e20000000c00 */
[----:B------:R-:W-:Y:S01]  /*4180*/  NOP ;  /* 0x0000000000007918 */ /* 0x000fe20000000000 */
[----:B------:R0:W-:Y:S01]  /*4190*/  STTM.16dp32bit_t0_t15.x32 tmem[UR14], R4 ;  /* 0x00000004000079ed */ /* 0x0001e20008a8000e */
[----:B------:R0:W-:Y:S01]  /*41a0*/  STTM.16dp32bit_t16_t31.x32 tmem[UR14+0x20], R4 ;  /* 0x00002004000079ed */ /* 0x0001e20008aa000e */
[----:B------:R-:W1:Y:S02]  /*41b0*/  FENCE.VIEW.ASYNC.T ;  /* 0x00000000000073c6 */ /* 0x000e640000000200 */
[----:B-1----:R-:W-:Y:S06]  /*41c0*/  BAR.SYNC.DEFER_BLOCKING 0x0 ;  /* 0x0000000000007b1d */ /* 0x002fec0000010000 */
[----:B------:R1:W-:Y:S06]  /*41d0*/  MEMBAR.ALL.CTA ;  /* 0x0000000000007992 */ /* 0x0003ec0000008000 */
[----:B-1----:R-:W1:Y:S02]  /*41e0*/  FENCE.VIEW.ASYNC.S ;  /* 0x00000000000073c6 */ /* 0x002e640000000000 */
[----:B-1----:R-:W-:Y:S06]  /*41f0*/  BAR.SYNC.DEFER_BLOCKING 0x0 ;  /* 0x0000000000007b1d */ /* 0x002fec0000010000 */
[----:B------:R-:W-:Y:S05]  /*4200*/  BRA.U UP1, `(.L_x_15) ;  /* 0x0000000101307547 */ /* 0x000fea000b800000 */
[----:B------:R-:W-:Y:S01]  /*4210*/  UMOV UR10, UR15 ;  /* 0x0000000f000a7c82 */ /* 0x000fe20008000000 */
[----:B------:R-:W-:Y:S01]  /*4220*/  UMOV UR11, URZ ;  /* 0x000000ff000b7c82 */ /* 0x000fe20008000000 */
[----:B------:R-:W-:Y:S01]  /*4230*/  UMOV UR22, UR33 ;  /* 0x0000002100167c82 */ /* 0x000fe20008000000 */
[----:B------:R-:W-:Y:S01]  /*4240*/  UMOV UR23, 0xc0004010 ;  /* 0xc000401000177882 */ /* 0x000fe20000000000 */
[----:B------:R-:W-:Y:S01]  /*4250*/  UMOV UR20, UR17 ;  /* 0x0000001100147c82 */ /* 0x000fe20008000000 */
[----:B------:R-:W-:Y:S01]  /*4260*/  UMOV UR21, 0xc0004010 ;  /* 0xc000401000157882 */ /* 0x000fe20000000000 */
[----:B------:R-:W-:Y:S01]  /*4270*/  UMOV UR24, 0x0 ;  /* 0x0000000000187882 */ /* 0x000fe20000000000 */
[----:B------:R-:W-:Y:S01]  /*4280*/  UMOV UR25, 0x4100010 ;  /* 0x0410001000197882 */ /* 0x000fe20000000000 */
[----:B------:R-:W-:Y:S01]  /*4290*/  UMOV UR7, UR10 ;  /* 0x0000000a00077c82 */ /* 0x000fe20008000000 */
[----:B------:R1:W-:Y:S01]  /*42a0*/  UTCQMMA gdesc[UR22], gdesc[UR20], tmem[UR28], tmem[UR24], idesc[UR25], UPT ;  /* 0x00ff1814160075ea */ /* 0x0003e2000b80031c */
[----:B------:R1:W-:Y:S01]  /*42b0*/  UTCBAR [UR7], URZ ;  /* 0x000000ff070073e9 */ /* 0x0003e200080000ff */
[----:B------:R-:W-:-:S02]  /*42c0*/  NOP ;  /* 0x0000000000007918 */ /* 0x000fc40000000000 */
.L_x_15:
[----:B------:R-:W-:Y:S01]  /*42d0*/  UIADD3 UR30, UPT, UPT, UR30, 0x1, URZ ;  /* 0x000000011e1e7890 */ /* 0x000fe2000fffe0ff */
[----:B------:R-:W-:Y:S01]  /*42e0*/  FFMA R76, R79, R76, R92 ;  /* 0x0000004c4f4c7223 */ /* 0x000fe2000000005c */
[----:B------:R-:W-:Y:S01]  /*42f0*/  UIADD3 UR8, UPT, UPT, UR8, 0x20, URZ ;  /* 0x0000002008087890 */ /* 0x000fe2000fffe0ff */
[----:B------:R-:W-:Y:S01]  /*4300*/  IMAD.IADD R78, R45, 0x1, R78 ;  /* 0x000000012d4e7824 */ /* 0x000fe200078e024e */
[----:B------:R-:W-:Y:S01]  /*4310*/  UISETP.GT.AND UP2, UPT, UR30, 0x1, UPT ;  /* 0x000000011e00788c */ /* 0x000fe2000bf44270 */
[----:B0-----:R-:W-:Y:S01]  /*4320*/  IMAD.U32 R20, RZ, RZ, UR6 ;  /* 0x00000006ff147e24 */ /* 0x001fe2000f8e00ff */
[----:B------:R-:W-:Y:S01]  /*4330*/  UIADD3 UR31, UPT, UPT, UR29, UR31, URZ ;  /* 0x0000001f1d1f7290 */ /* 0x000fe2000fffe0ff */
[----:B------:R-:W-:Y:S01]  /*4340*/  IMAD.MOV.U32 R21, RZ, RZ, R44 ;  /* 0x000000ffff157224 */ /* 0x000fe200078e002c */
[----:B-1----:R-:W-:Y:S02]  /*4350*/  USEL UR7, URZ, 0x1, !UP2 ;  /* 0x00000001ff077887 */ /* 0x002fe4000d000000 */
[----:B------:R-:W-:-:S02]  /*4360*/  USEL UR30, UR30, URZ, !UP2 ;  /* 0x000000ff1e1e7287 */ /* 0x000fc4000d000000 */
[----:B------:R-:W-:Y:S02]  /*4370*/  UISETP.GE.AND UP2, UPT, UR8, UR9, UPT ;  /* 0x000000090800728c */ /* 0x000fe4000bf46270 */
[----:B------:R-:W-:-:S07]  /*4380*/  ULOP3.LUT UR7, UR6, UR7, URZ, 0x3c, !UPT ;  /* 0x0000000706077292 */ /* 0x000fce000f8e3cff */
[----:B------:R-:W-:Y:S05]  /*4390*/  BRA.U !UP2, `(.L_x_16) ;  /* 0xffffffe90ab07547 */ /* 0x000fea000b83ffff */
.L_x_11:
[----:B------:R-:W1:Y:S01]  /*43a0*/  LDCU UR4, c[0x0][0x3f0] ;  /* 0x00007e00ff0477ac */ /* 0x000e620008000800 */
[----:B------:R-:W-:Y:S01]  /*43b0*/  FSETP.GEU.AND P2, PT, R76, 1.175494350822287508e-38, PT ;  /* 0x008000004c00780b */ /* 0x000fe20003f4e000 */
[C---:B------:R-:W-:Y:S01]  /*43c0*/  IMAD.SHL.U32 R37, R0.reuse, 0x10, RZ ;  /* 0x0000001000257824 */ /* 0x040fe200078e00ff */
[----:B------:R-:W-:Y:S01]  /*43d0*/  LOP3.LUT R36, R0, 0x10, RZ, 0xc0, !PT ;  /* 0x0000001000247812 */ /* 0x000fe200078ec0ff */
[----:B---3--:R-:W-:Y:S01]  /*43e0*/  FMUL R38, R76, 8388608 ;  /* 0x4b0000004c267820 */ /* 0x008fe20000400000 */
[----:B------:R-:W-:Y:S01]  /*43f0*/  SHF.R.U32.HI R39, RZ, 0x2, R0 ;  /* 0x00000002ff277819 */ /* 0x000fe20000011600 */
[----:B-1----:R-:W-:-:S09]  /*4400*/  UISETP.GE.AND UP0, UPT, UR4, 0x1, UPT ;  /* 0x000000010400788c */ /* 0x002fd2000bf06270 */
[----:B------:R-:W-:Y:S05]  /*4410*/  BRA.U !UP0, `(.L_x_17) ;  /* 0x0000000108107547 */ /* 0x000fea000b800000 */
[----:B------:R-:W-:-:S06]  /*4420*/  USHF.L.U32 UR6, UR6, 0x1f, URZ ;  /* 0x0000001f06067899 */ /* 0x000fcc00080006ff */
[----:B------:R-:W-:-:S04]  /*4430*/  IMAD.U32 R3, RZ, RZ, UR6 ;  /* 0x00000006ff037e24 */ /* 0x000fc8000f8e00ff */
[----:B------:R-:W1:Y:S02]  /*4440*/  SYNCS.PHASECHK.TRANS64.TRYWAIT P3, [UR15], R3 ;  /* 0x00000003ff0075a7 */ /* 0x000e64000806110f */
[----:B-1----:R-:W-:Y:S05]  /*4450*/  @!P3 BRA `(.L_x_18) ;  /* 0x0000001c009cb947 */ /* 0x002fea0003800000 */
.L_x_17:
[----:B------:R-:W-:Y:S01]  /*4460*/  BAR.SYNC.DEFER_BLOCKING 0x0 ;  /* 0x0000000000007b1d */ /* 0x000fe20000010000 */
[----:B------:R-:W-:Y:S02]  /*4470*/  FSETP.GT.AND P3, PT, |R76|, 8.50705917302346158658e+37, PT ;  /* 0x7e8000004c00780b */ /* 0x000fe40003f64200 */
[----:B------:R-:W-:Y:S02]  /*4480*/  LEA R36, R36, UR13, 0x7 ;  /* 0x0000000d24247c11 */ /* 0x000fe4000f8e38ff */
[----:B------:R-:W-:Y:S01]  /*4490*/  LOP3.LUT R3, R37, 0xf0, RZ, 0xc0, !PT ;  /* 0x000000f025037812 */ /* 0x000fe200078ec0ff */
[----:B------:R-:W1:Y:S01]  /*44a0*/  LDCU.64 UR4, c[0x0][0x3e0] ;  /* 0x00007c00ff0477ac */ /* 0x000e620008000a00 */
[----:B------:R-:W-:Y:S01]  /*44b0*/  FSEL R38, R38, R76, !P2 ;  /* 0x0000004c26267208 */ /* 0x000fe20005000000 */
[----:B------:R-:W3:Y:S01]  /*44c0*/  LDC.64 R74, c[0x0][0x398] ;  /* 0x0000e600ff4a7b82 */ /* 0x000ee20000000a00 */
[----:B------:R-:W-:Y:S01]  /*44d0*/  FSETP.GEU.AND P4, PT, |R76|, 1.175494350822287508e-38, PT ;  /* 0x008000004c00780b */ /* 0x000fe20003f8e200 */
[----:B------:R-:W-:Y:S01]  /*44e0*/  IMAD.IADD R42, R3, 0x1, R36 ;  /* 0x00000001032a7824 */ /* 0x000fe200078e0224 */
[----:B------:R-:W-:Y:S01]  /*44f0*/  LOP3.LUT R39, R39, 0x18, RZ, 0xc0, !PT ;  /* 0x0000001827277812 */ /* 0x000fe200078ec0ff */
[----:B------:R-:W-:Y:S01]  /*4500*/  VIADD R36, R38, 0xc0cafb0d ;  /* 0xc0cafb0d26247836 */ /* 0x000fe20000000000 */
[----:B------:R-:W-:Y:S01]  /*4510*/  LOP3.LUT R43, R37, 0x30, RZ, 0xc0, !PT ;  /* 0x00000030252b7812 */ /* 0x000fe200078ec0ff */
[----:B------:R-:W-:Y:S01]  /*4520*/  @P3 FMUL R76, R76, 0.25 ;  /* 0x3e8000004c4c3820 */ /* 0x000fe20000400000 */
[----:B------:R-:W-:-:S02]  /*4530*/  LOP3.LUT R3, R39, 0x1f, R0, 0xf8, !PT ;  /* 0x0000001f27037812 */ /* 0x000fc400078ef800 */
[----:B------:R-:W-:Y:S02]  /*4540*/  LOP3.LUT R41, R36, 0xff800000, RZ, 0xc0, !PT ;  /* 0xff80000024297812 */ /* 0x000fe400078ec0ff */
[----:B------:R-:W-:Y:S01]  /*4550*/  FSEL R39, RZ, -23, P2 ;  /* 0xc1b80000ff277808 */ /* 0x000fe20001000000 */
[----:B------:R-:W-:Y:S01]  /*4560*/  IMAD.SHL.U32 R37, R3, 0x8, RZ ;  /* 0x0000000803257824 */ /* 0x000fe200078e00ff */
[----:B------:R-:W-:Y:S01]  /*4570*/  I2FP.F32.S32 R40, R41 ;  /* 0x0000002900287245 */ /* 0x000fe20000201400 */
[----:B------:R-:W-:Y:S01]  /*4580*/  @!P4 FMUL R76, R76, 16777216 ;  /* 0x4b8000004c4cc820 */ /* 0x000fe20000400000 */
[----:B------:R-:W-:Y:S01]  /*4590*/  LOP3.LUT R45, R0, 0x60, RZ, 0xc0, !PT ;  /* 0x00000060002d7812 */ /* 0x000fe200078ec0ff */
[----:B------:R-:W4:Y:S02]  /*45a0*/  @!P1 SYNCS.CCTL.IV [UR13+0x3000] ;  /* 0x00300000ff0099b1 */ /* 0x000f24000800000d */
[----:B----4-:R-:W-:Y:S01]  /*45b0*/  BAR.SYNC.DEFER_BLOCKING 0x0 ;  /* 0x0000000000007b1d */ /* 0x010fe20000010000 */
[----:B------:R-:W-:Y:S01]  /*45c0*/  FFMA.FTZ R39, R40, 1.1920928955078125e-07, R39 ;  /* 0x3400000028277823 */ /* 0x000fe20000010027 */
[C---:B------:R-:W-:Y:S01]  /*45d0*/  IMAD.IADD R41, R38.reuse, 0x1, -R41 ;  /* 0x0000000126297824 */ /* 0x040fe200078e0a29 */
[----:B------:R-:W-:Y:S01]  /*45e0*/  LOP3.LUT R36, R37, 0xc0, RZ, 0xc0, !PT ;  /* 0x000000c025247812 */ /* 0x000fe200078ec0ff */
[----:B------:R-:W-:Y:S01]  /*45f0*/  IMAD R37, R45, 0x8, R42 ;  /* 0x000000082d257824 */ /* 0x000fe200078e022a */
[----:B------:R-:W-:Y:S01]  /*4600*/  ISETP.GE.U32.AND P2, PT, R38, 0x7f800000, PT ;  /* 0x7f8000002600780c */ /* 0x000fe20003f46070 */
[----:B------:R-:W4:Y:S01]  /*4610*/  MUFU.RCP R40, R76 ;  /* 0x0000004c00287308 */ /* 0x000f220000001000 */
[----:B------:R-:W-:Y:S01]  /*4620*/  IMAD.MOV.U32 R42, RZ, RZ, 0x3dc6b27f ;  /* 0x3dc6b27fff2a7424 */ /* 0x000fe200078e00ff */
[----:B0-2---:R-:W-:Y:S01]  /*4630*/  LDTM.16dp32bit_t0_t15.x32 R4, tmem[UR14] ;  /* 0x0000000e000479ee */ /* 0x005fe20008a80000 */
[----:B------:R-:W0:Y:S01]  /*4640*/  LDTM.16dp32bit_t16_t31.x32 R4, tmem[UR14+0x20] ;  /* 0x0000200e000479ee */ /* 0x000e220008aa0000 */
[----:B------:R-:W-:Y:S01]  /*4650*/  FADD R41, R41, -1 ;  /* 0xbf80000029297421 */ /* 0x000fe20000000000 */
[----:B-1----:R-:W-:Y:S01]  /*4660*/  UIMAD UR4, UR12, UR4, URZ ;  /* 0x000000040c0472a4 */ /* 0x002fe2000f8e02ff */
[----:B------:R-:W-:Y:S01]  /*4670*/  LOP3.LUT R70, R0, 0x7f, RZ, 0xc0, !PT ;  /* 0x0000007f00467812 */ /* 0x000fe200078ec0ff */
[----:B------:R-:W-:Y:S01]  /*4680*/  IMAD.SHL.U32 R3, R3, 0x10, RZ ;  /* 0x0000001003037824 */ /* 0x000fe200078e00ff */
[----:B------:R-:W-:-:S02]  /*4690*/  IADD3 R36, PT, PT, R36, UR13, R43 ;  /* 0x0000000d24247c10 */ /* 0x000fc4000fffe02b */
[----:B------:R-:W-:Y:S01]  /*46a0*/  LEA R80, R70, UR13, 0x4 ;  /* 0x0000000d46507c11 */ /* 0x000fe2000f8e20ff */
[----:B------:R-:W1:Y:S01]  /*46b0*/  @!P1 SYNCS.CCTL.IV [UR13+0x3008] ;  /* 0x00300800ff0099b1 */ /* 0x000e62000800000d */
[----:B------:R-:W-:Y:S01]  /*46c0*/  NOP ;  /* 0x0000000000007918 */ /* 0x000fe20000000000 */
[----:B------:R-:W-:Y:S01]  /*46d0*/  FSETP.NEU.AND P1, PT, R38, RZ, PT ;  /* 0x000000ff2600720b */ /* 0x000fe20003f2d000 */
[----:B0-----:R-:W-:Y:S01]  /*46e0*/  @P3 FMUL R4, R4, 0.25 ;  /* 0x3e80000004043820 */ /* 0x001fe20000400000 */
[----:B------:R-:W-:Y:S01]  /*46f0*/  @P3 FMUL R5, R5, 0.25 ;  /* 0x3e80000005053820 */ /* 0x000fe20000400000 */
        /* <DEDUP_REMOVED lines=20> */
[----:B------:R-:W-:Y:S01]  /*4840*/  @!P4 FMUL R4, R4, 16777216 ;  /* 0x4b8000000404c820 */ /* 0x000fe20000400000 */
        /* <DEDUP_REMOVED lines=25> */
[----:B------:R-:W-:Y:S01]  /*49e0*/  @P3 FMUL R10, R10, 0.25 ;  /* 0x3e8000000a0a3820 */ /* 0x000fe20000400000 */
[----:B------:R-:W-:Y:S01]  /*49f0*/  @P3 FMUL R11, R11, 0.25 ;  /* 0x3e8000000b0b3820 */ /* 0x000fe20000400000 */
[----:B------:R-:W-:Y:S01]  /*4a00*/  @P3 FMUL R34, R34, 0.25 ;  /* 0x3e80000022223820 */ /* 0x000fe20000400000 */
[----:B------:R-:W-:Y:S01]  /*4a10*/  @P3 FMUL R35, R35, 0.25 ;  /* 0x3e80000023233820 */ /* 0x000fe20000400000 */
[----:B------:R-:W-:Y:S01]  /*4a20*/  @!P4 FMUL R26, R26, 16777216 ;  /* 0x4b8000001a1ac820 */ /* 0x000fe20000400000 */
[----:B------:R-:W-:Y:S01]  /*4a30*/  @!P4 FMUL R27, R27, 16777216 ;  /* 0x4b8000001b1bc820 */ /* 0x000fe20000400000 */
[C---:B----4-:R-:W-:Y:S01]  /*4a40*/  FMUL R4, R40.reuse, R4 ;  /* 0x0000000428047220 */ /* 0x050fe20000400000 */
        /* <DEDUP_REMOVED lines=17> */
[----:B------:R-:W-:Y:S01]  /*4b60*/  @!P4 FMUL R28, R28, 16777216 ;  /* 0x4b8000001c1cc820 */ /* 0x000fe20000400000 */
[----:B------:R-:W-:Y:S01]  /*4b70*/  @!P4 FMUL R29, R29, 16777216 ;  /* 0x4b8000001d1dc820 */ /* 0x000fe20000400000 */
[----:B------:R-:W-:Y:S01]  /*4b80*/  @!P4 FMUL R30, R30, 16777216 ;  /* 0x4b8000001e1ec820 */ /* 0x000fe20000400000 */
[----:B------:R-:W-:Y:S01]  /*4b90*/  @!P4 FMUL R31, R31, 16777216 ;  /* 0x4b8000001f1fc820 */ /* 0x000fe20000400000 */
[----:B------:R-:W-:Y:S01]  /*4ba0*/  @!P4 FMUL R32, R32, 16777216 ;  /* 0x4b8000002020c820 */ /* 0x000fe20000400000 */
[----:B------:R-:W-:Y:S01]  /*4bb0*/  @!P4 FMUL R33, R33, 16777216 ;  /* 0x4b8000002121c820 */ /* 0x000fe20000400000 */
[C---:B------:R-:W-:Y:S01]  /*4bc0*/  FMUL R18, R40.reuse, R18 ;  /* 0x0000001228127220 */ /* 0x040fe20000400000 */
[----:B------:R-:W-:Y:S01]  /*4bd0*/  FMUL R19, R40, R19 ;  /* 0x0000001328137220 */ /* 0x000fe20000400000 */
[----:B------:R-:W-:Y:S01]  /*4be0*/  @!P4 FMUL R10, R10, 16777216 ;  /* 0x4b8000000a0ac820 */ /* 0x000fe20000400000 */
[----:B------:R-:W-:Y:S01]  /*4bf0*/  @!P4 FMUL R11, R11, 16777216 ;  /* 0x4b8000000b0bc820 */ /* 0x000fe20000400000 */
[----:B------:R-:W-:Y:S01]  /*4c00*/  @!P4 FMUL R34, R34, 16777216 ;  /* 0x4b8000002222c820 */ /* 0x000fe20000400000 */
[----:B------:R-:W-:Y:S01]  /*4c10*/  @!P4 FMUL R35, R35, 16777216 ;  /* 0x4b8000002323c820 */ /* 0x000fe20000400000 */
[C---:B------:R-:W-:Y:S01]  /*4c20*/  FMUL R26, R40.reuse, R26 ;  /* 0x0000001a281a7220 */ /* 0x040fe20000400000 */
[C---:B------:R-:W-:Y:S01]  /*4c30*/  FMUL R27, R40.reuse, R27 ;  /* 0x0000001b281b7220 */ /* 0x040fe20000400000 */
[----:B------:R-:W-:Y:S01]  /*4c40*/  F2FP.SATFINITE.E4M3.F32.PACK_AB_MERGE_C R4, R5, R4, RZ ;  /* 0x000000040504723e */ /* 0x000fe200048070ff */
        /* <DEDUP_REMOVED lines=17> */
[----:B------:R-:W-:Y:S01]  /*4d60*/  FMUL R35, R40, R35 ;  /* 0x0000002328237220 */ /* 0x000fe20000400000 */
[----:B------:R-:W-:-:S02]  /*4d70*/  F2FP.SATFINITE.E4M3.F32.PACK_AB_MERGE_C R18, R19, R18, RZ ;  /* 0x000000121312723e */ /* 0x000fc400048070ff */
[----:B------:R-:W-:Y:S02]  /*4d80*/  F2FP.SATFINITE.E4M3.F32.PACK_AB_MERGE_C R26, R27, R26, RZ ;  /* 0x0000001a1b1a723e */ /* 0x000fe400048070ff */
[----:B------:R-:W-:Y:S02]  /*4d90*/  LOP3.LUT R17, R4, 0xffff, RZ, 0xc0, !PT ;  /* 0x0000ffff04117812 */ /* 0x000fe400078ec0ff */
[----:B------:R-:W-:Y:S02]  /*4da0*/  LOP3.LUT R40, R6, 0xffff, RZ, 0xc0, !PT ;  /* 0x0000ffff06287812 */ /* 0x000fe400078ec0ff */
[----:B------:R-:W-:Y:S02]  /*4db0*/  LOP3.LUT R19, R8, 0xffff, RZ, 0xc0, !PT ;  /* 0x0000ffff08137812 */ /* 0x000fe400078ec0ff */
[----:B------:R-:W-:Y:S02]  /*4dc0*/  LOP3.LUT R12, R12, 0xffff, RZ, 0xc0, !PT ;  /* 0x0000ffff0c0c7812 */ /* 0x000fe400078ec0ff */
[----:B------:R-:W-:-:S02]  /*4dd0*/  LOP3.LUT R21, R14, 0xffff, RZ, 0xc0, !PT ;  /* 0x0000ffff0e157812 */ /* 0x000fc400078ec0ff */
[----:B------:R-:W-:Y:S02]  /*4de0*/  LOP3.LUT R23, R16, 0xffff, RZ, 0xc0, !PT ;  /* 0x0000ffff10177812 */ /* 0x000fe400078ec0ff */
[----:B------:R-:W-:Y:S02]  /*4df0*/  LOP3.LUT R20, R20, 0xffff, RZ, 0xc0, !PT ;  /* 0x0000ffff14147812 */ /* 0x000fe400078ec0ff */
[----:B------:R-:W-:Y:S02]  /*4e00*/  LOP3.LUT R27, R24, 0xffff, RZ, 0xc0, !PT ;  /* 0x0000ffff181b7812 */ /* 0x000fe400078ec0ff */
[----:B------:R-:W-:Y:S02]  /*4e10*/  LOP3.LUT R25, R22, 0xffff, RZ, 0xc0, !PT ;  /* 0x0000ffff16197812 */ /* 0x000fe400078ec0ff */
[----:B------:R-:W-:Y:S02]  /*4e20*/  F2FP.SATFINITE.E4M3.F32.PACK_AB_MERGE_C R28, R29, R28, RZ ;  /* 0x0000001c1d1c723e */ /* 0x000fe400048070ff */
[----:B------:R-:W-:-:S02]  /*4e30*/  F2FP.SATFINITE.E4M3.F32.PACK_AB_MERGE_C R30, R31, R30, RZ ;  /* 0x0000001e1f1e723e */ /* 0x000fc400048070ff */
[----:B------:R-:W-:Y:S02]  /*4e40*/  F2FP.SATFINITE.E4M3.F32.PACK_AB_MERGE_C R32, R33, R32, RZ ;  /* 0x000000202120723e */ /* 0x000fe400048070ff */
[--C-:B------:R-:W-:Y:S02]  /*4e50*/  PRMT R5, R19, 0x3340, R0.reuse ;  /* 0x0000334013057816 */ /* 0x100fe40000000000 */
[----:B------:R-:W-:Y:S02]  /*4e60*/  PRMT R7, R23, 0x3340, R0 ;  /* 0x0000334017077816 */ /* 0x000fe40000000000 */
[----:B------:R-:W-:Y:S02]  /*4e70*/  PRMT R4, R17, 0x3340, R40 ;  /* 0x0000334011047816 */ /* 0x000fe40000000028 */
[----:B------:R-:W-:Y:S02]  /*4e80*/  PRMT R6, R12, 0x3340, R21 ;  /* 0x000033400c067816 */ /* 0x000fe40000000015 */
[----:B------:R-:W-:-:S02]  /*4e90*/  PRMT R9, R27, 0x3340, R0 ;  /* 0x000033401b097816 */ /* 0x000fc40000000000 */
[----:B------:R-:W-:Y:S02]  /*4ea0*/  PRMT R8, R20, 0x3340, R25 ;  /* 0x0000334014087816 */ /* 0x000fe40000000019 */
[----:B------:R-:W-:Y:S02]  /*4eb0*/  LOP3.LUT R28, R28, 0xffff, RZ, 0xc0, !PT ;  /* 0x0000ffff1c1c7812 */ /* 0x000fe400078ec0ff */
[----:B------:R-:W-:Y:S02]  /*4ec0*/  LOP3.LUT R29, R30, 0xffff, RZ, 0xc0, !PT ;  /* 0x0000ffff1e1d7812 */ /* 0x000fe400078ec0ff */
[----:B------:R-:W-:Y:S02]  /*4ed0*/  LOP3.LUT R31, R32, 0xffff, RZ, 0xc0, !PT ;  /* 0x0000ffff201f7812 */ /* 0x000fe400078ec0ff */
[----:B------:R-:W-:Y:S02]  /*4ee0*/  F2FP.SATFINITE.E4M3.F32.PACK_AB_MERGE_C R10, R11, R10, RZ ;  /* 0x0000000a0b0a723e */ /* 0x000fe400048070ff */
[----:B------:R-:W-:Y:S01]  /*4ef0*/  PRMT R11, R4, 0x5410, R5 ;  /* 0x00005410040b7816 */ /* 0x000fe20000000005 */
[----:B------:R-:W-:Y:S01]  /*4f00*/  FFMA.FTZ R4, R41, R42, -0.16845393180847167969 ;  /* 0xbe2c7f3029047423 */ /* 0x000fe2000001002a */
[----:B------:R-:W-:-:S02]  /*4f10*/  PRMT R13, R6, 0x5410, R7 ;  /* 0x00005410060d7816 */ /* 0x000fc40000000007 */
[----:B------:R-:W-:Y:S01]  /*4f20*/  PRMT R15, R8, 0x5410, R9 ;  /* 0x00005410080f7816 */ /* 0x000fe20000000009 */
[C---:B------:R-:W-:Y:S01]  /*4f30*/  FFMA.FTZ R4, R41.reuse, R4, 0.1716887056827545166 ;  /* 0x3e2fcf2a29047423 */ /* 0x040fe20000010004 */
[----:B------:R-:W-:Y:S02]  /*4f40*/  SHF.R.U32.HI R5, RZ, 0x8, R17 ;  /* 0x00000008ff057819 */ /* 0x000fe40000011611 */
[----:B------:R-:W-:Y:S01]  /*4f50*/  SHF.R.U32.HI R6, RZ, 0x8, R40 ;  /* 0x00000008ff067819 */ /* 0x000fe20000011628 */
[----:B------:R-:W-:Y:S01]  /*4f60*/  FFMA.FTZ R4, R41, R4, -0.17900948226451873779 ;  /* 0xbe374e4329047423 */ /* 0x000fe20000010004 */
[----:B------:R-:W-:Y:S02]  /*4f70*/  PRMT R9, R31, 0x3340, R0 ;  /* 0x000033401f097816 */ /* 0x000fe40000000000 */
[----:B------:R-:W-:Y:S01]  /*4f80*/  PRMT R8, R28, 0x3340, R29 ;  /* 0x000033401c087816 */ /* 0x000fe2000000001d */
[----:B------:R-:W-:Y:S01]  /*4f90*/  FFMA.FTZ R4, R41, R4, 0.20512372255325317383 ;  /* 0x3e520bf429047423 */ /* 0x000fe20000010004 */
[----:B------:R-:W-:-:S02]  /*4fa0*/  LOP3.LUT R5, R5, 0xffff, RZ, 0xc0, !PT ;  /* 0x0000ffff05057812 */ /* 0x000fc400078ec0ff */
[----:B------:R-:W-:Y:S01]  /*4fb0*/  LOP3.LUT R6, R6, 0xffff, RZ, 0xc0, !PT ;  /* 0x0000ffff06067812 */ /* 0x000fe200078ec0ff */
[C---:B------:R-:W-:Y:S01]  /*4fc0*/  FFMA.FTZ R4, R41.reuse, R4, -0.24046532809734344482 ;  /* 0xbe763c8b29047423 */ /* 0x040fe20000010004 */
[----:B------:R-:W-:Y:S02]  /*4fd0*/  PRMT R17, R8, 0x5410, R9 ;  /* 0x0000541008117816 */ /* 0x000fe40000000009 */
[----:B------:R-:W-:Y:S01]  /*4fe0*/  SHF.R.U32.HI R8, RZ, 0x8, R20 ;  /* 0x00000008ff087819 */ /* 0x000fe20000011614 */
[----:B------:R-:W-:Y:S01]  /*4ff0*/  FFMA.FTZ R4, R41, R4, 0.28857114911079406738 ;  /* 0x3e93bf9929047423 */ /* 0x000fe20000010004 */
[----:B------:R-:W-:Y:S02]  /*5000*/  SHF.R.U32.HI R9, RZ, 0x8, R25 ;  /* 0x00000008ff097819 */ /* 0x000fe40000011619 */
[----:B------:R-:W-:Y:S01]  /*5010*/  PRMT R16, R5, 0x3340, R6 ;  /* 0x0000334005107816 */ /* 0x000fe20000000006 */
[----:B------:R-:W-:Y:S01]  /*5020*/  FFMA.FTZ R4, R41, R4, -0.36067417263984680176 ;  /* 0xbeb8aa4929047423 */ /* 0x000fe20000010004 */
[----:B------:R-:W-:-:S02]  /*5030*/  SHF.R.U32.HI R6, RZ, 0x8, R21 ;  /* 0x00000008ff067819 */ /* 0x000fc40000011615 */
[----:B------:R-:W-:Y:S01]  /*5040*/  LOP3.LUT R21, R8, 0xffff, RZ, 0xc0, !PT ;  /* 0x0000ffff08157812 */ /* 0x000fe200078ec0ff */
[----:B------:R-:W-:Y:S01]  /*5050*/  FFMA.FTZ R4, R41, R4, 0.48089820146560668945 ;  /* 0x3ef6384a29047423 */ /* 0x000fe20000010004 */
[----:B------:R-:W-:Y:S02]  /*5060*/  SHF.R.U32.HI R7, RZ, 0x8, R19 ;  /* 0x00000008ff077819 */ /* 0x000fe40000011613 */
[----:B------:R-:W-:Y:S01]  /*5070*/  LOP3.LUT R8, R9, 0xffff, RZ, 0xc0, !PT ;  /* 0x0000ffff09087812 */ /* 0x000fe200078ec0ff */
[----:B------:R-:W-:Y:S01]  /*5080*/  FFMA.FTZ R4, R41, R4, -0.72134751081466674805 ;  /* 0xbf38aa3b29047423 */ /* 0x000fe20000010004 */
[----:B------:R-:W-:Y:S02]  /*5090*/  LOP3.LUT R7, R7, 0xffff, RZ, 0xc0, !PT ;  /* 0x0000ffff07077812 */ /* 0x000fe400078ec0ff */
[----:B------:R-:W-:Y:S01]  /*50a0*/  PRMT R21, R21, 0x3340, R8 ;  /* 0x0000334015157816 */ /* 0x000fe20000000008 */
[----:B------:R-:W-:Y:S01]  /*50b0*/  FMUL R4, R41, R4 ;  /* 0x0000000429047220 */ /* 0x000fe20000400000 */
[----:B------:R-:W-:-:S02]  /*50c0*/  SHF.R.U32.HI R8, RZ, 0x8, R31 ;  /* 0x00000008ff087819 */ /* 0x000fc4000001161f */
[----:B------:R-:W-:Y:S01]  /*50d0*/  PRMT R19, R7, 0x3340, R0 ;  /* 0x0000334007137816 */ /* 0x000fe20000000000 */
[C---:B------:R-:W-:Y:S01]  /*50e0*/  FMUL R4, R41.reuse, R4 ;  /* 0x0000000429047220 */ /* 0x040fe20000400000 */
[----:B------:R-:W-:Y:S02]  /*50f0*/  SHF.R.U32.HI R5, RZ, 0x8, R12 ;  /* 0x00000008ff057819 */ /* 0x000fe4000001160c */
[----:B------:R-:W-:Y:S01]  /*5100*/  SHF.R.U32.HI R7, RZ, 0x8, R23 ;  /* 0x00000008ff077819 */ /* 0x000fe20000011617 */
[----:B------:R-:W-:Y:S01]  /*5110*/  FFMA.FTZ R4, R41, 1.4426950216293334961, R4 ;  /* 0x3fb8aa3b29047823 */ /* 0x000fe20000010004 */
[----:B------:R-:W-:Y:S02]  /*5120*/  LOP3.LUT R23, R8, 0xffff, RZ, 0xc0, !PT ;  /* 0x0000ffff08177812 */ /* 0x000fe400078ec0ff */
[----:B------:R-:W0:Y:S01]  /*5130*/  LDC R8, c[0x0][0x3e8] ;  /* 0x0000fa00ff087b82 */ /* 0x000e220000000800 */
[----:B------:R-:W-:Y:S01]  /*5140*/  LOP3.LUT R5, R5, 0xffff, RZ, 0xc0, !PT ;  /* 0x0000ffff05057812 */ /* 0x000fe200078ec0ff */
[----:B------:R-:W-:Y:S01]  /*5150*/  FADD R4, R39, R4 ;  /* 0x0000000427047221 */ /* 0x000fe20000000000 */
[----:B------:R-:W-:-:S02]  /*5160*/  LOP3.LUT R6, R6, 0xffff, RZ, 0xc0, !PT ;  /* 0x0000ffff06067812 */ /* 0x000fc400078ec0ff */
[----:B------:R-:W-:Y:S02]  /*5170*/  LOP3.LUT R7, R7, 0xffff, RZ, 0xc0, !PT ;  /* 0x0000ffff07077812 */ /* 0x000fe400078ec0ff */
[----:B------:R-:W-:Y:S02]  /*5180*/  PRMT R9, R5, 0x3340, R6 ;  /* 0x0000334005097816 */ /* 0x000fe40000000006 */
[----:B------:R-:W-:Y:S02]  /*5190*/  SHF.R.U32.HI R5, RZ, 0x8, R27 ;  /* 0x00000008ff057819 */ /* 0x000fe4000001161b */
[----:B------:R-:W-:Y:S02]  /*51a0*/  PRMT R20, R7, 0x3340, R0 ;  /* 0x0000334007147816 */ /* 0x000fe40000000000 */
[----:B------:R-:W-:Y:S02]  /*51b0*/  SHF.R.U32.HI R7, RZ, 0x8, R29 ;  /* 0x00000008ff077819 */ /* 0x000fe4000001161d */
[----:B------:R-:W-:-:S02]  /*51c0*/  SHF.R.U32.HI R6, RZ, 0x8, R28 ;  /* 0x00000008ff067819 */ /* 0x000fc4000001161c */
        /* <DEDUP_REMOVED lines=8> */
[--C-:B------:R-:W-:Y:S02]  /*5250*/  PRMT R6, R5, 0x3340, R0.reuse ;  /* 0x0000334005067816 */ /* 0x100fe40000000000 */
[----:B------:R-:W-:Y:S02]  /*5260*/  SHF.R.U32.HI R5, RZ, 0x6, R0 ;  /* 0x00000006ff057819 */ /* 0x000fe40000011600 */
[----:B------:R-:W-:Y:S02]  /*5270*/  PRMT R7, R12, 0x3340, R7 ;  /* 0x000033400c077816 */ /* 0x000fe40000000007 */
[----:B------:R-:W-:-:S02]  /*5280*/  PRMT R14, R15, 0x4210, R26 ;  /* 0x000042100f0e7816 */ /* 0x000fc4000000001a */
[----:B------:R-:W-:Y:S02]  /*5290*/  PRMT R12, R11, 0x4210, R10 ;  /* 0x000042100b0c7816 */ /* 0x000fe4000000000a */
[----:B------:R-:W-:Y:S02]  /*52a0*/  PRMT R13, R13, 0x4210, R18 ;  /* 0x000042100d0d7816 */ /* 0x000fe40000000012 */
[----:B------:R-:W-:Y:S02]  /*52b0*/  PRMT R15, R17, 0x4210, R34 ;  /* 0x00004210110f7816 */ /* 0x000fe40000000022 */
[----:B------:R-:W-:Y:S02]  /*52c0*/  PRMT R11, R9, 0x5410, R20 ;  /* 0x00005410090b7816 */ /* 0x000fe40000000014 */
[----:B------:R-:W-:Y:S01]  /*52d0*/  PRMT R22, R23, 0x3340, R0 ;  /* 0x0000334017167816 */ /* 0x000fe20000000000 */
[----:B-1----:R1:W-:Y:S01]  /*52e0*/  STS.128 [R37], R12 ;  /* 0x0000000c25007388 */ /* 0x0023e20000000c00 */
[----:B------:R-:W-:Y:S01]  /*52f0*/  SGXT.U32 R9, R5, 0x1 ;  /* 0x000000010509781a */ /* 0x000fe20000000000 */
[----:B------:R-:W-:Y:S01]  /*5300*/  @P2 IMAD.MOV.U32 R5, RZ, RZ, 0x7f800000 ;  /* 0x7f800000ff052424 */ /* 0x000fe200078e00ff */
[----:B------:R-:W-:-:S02]  /*5310*/  PRMT R19, R16, 0x5410, R19 ;  /* 0x0000541010137816 */ /* 0x000fc40000000013 */
[----:B------:R-:W-:Y:S01]  /*5320*/  PRMT R21, R21, 0x5410, R6 ;  /* 0x0000541015157816 */ /* 0x000fe20000000006 */
[----:B------:R-:W-:Y:S01]  /*5330*/  @P2 FFMA.FTZ R4, R38, R5, +INF ;  /* 0x7f80000026042423 */ /* 0x000fe20000010005 */
[----:B------:R-:W-:Y:S01]  /*5340*/  IMAD R5, R2, UR5, RZ ;  /* 0x0000000502057c24 */ /* 0x000fe2000f8e02ff */
[----:B------:R-:W-:Y:S01]  /*5350*/  USHF.R.S32.HI UR5, URZ, 0x1f, UR4 ;  /* 0x0000001fff057899 */ /* 0x000fe20008011404 */
[----:B------:R-:W-:Y:S02]  /*5360*/  LEA.HI R23, R0, 0xe, RZ, 0x1a ;  /* 0x0000000e00177811 */ /* 0x000fe400078fd0ff */
[----:B------:R-:W-:Y:S02]  /*5370*/  FSEL R71, R4, -INF , P1 ;  /* 0xff80000004477808 */ /* 0x000fe40000800000 */
[----:B---3--:R-:W-:Y:S01]  /*5380*/  IADD3 R74, P1, P2, R5, UR4, R74 ;  /* 0x00000004054a7c10 */ /* 0x008fe2000fa3e04a */
[----:B------:R-:W2:Y:S01]  /*5390*/  LDCU UR4, c[0x0][0x3ec] ;  /* 0x00007d80ff0477ac */ /* 0x000ea20008000800 */
[----:B------:R-:W-:Y:S01]  /*53a0*/  SHF.R.S32.HI R4, RZ, 0x1f, R5 ;  /* 0x0000001fff047819 */ /* 0x000fe20000011405 */
[----:B------:R-:W-:Y:S01]  /*53b0*/  FFMA R71, R71, 0.69314718246459960938, R44 ;  /* 0x3f31721847477823 */ /* 0x000fe2000000002c */
[----:B-1----:R-:W-:Y:S01]  /*53c0*/  PRMT R15, R7, 0x5410, R22 ;  /* 0x00005410070f7816 */ /* 0x002fe20000000016 */
[----:B0-----:R-:W-:Y:S01]  /*53d0*/  IMAD R7, R9, R8, RZ ;  /* 0x0000000809077224 */ /* 0x001fe200078e02ff */
[----:B------:R-:W-:-:S02]  /*53e0*/  PRMT R13, R11, 0x5210, R18 ;  /* 0x000052100b0d7816 */ /* 0x000fc40000000012 */
[----:B------:R-:W-:Y:S01]  /*53f0*/  PRMT R12, R19, 0x5210, R10 ;  /* 0x00005210130c7816 */ /* 0x000fe2000000000a */
[C---:B------:R-:W-:Y:S01]  /*5400*/  IMAD R9, R8.reuse, 0x2, R7 ;  /* 0x0000000208097824 */ /* 0x040fe200078e0207 */
[----:B------:R-:W-:Y:S02]  /*5410*/  PRMT R14, R21, 0x5210, R26 ;  /* 0x00005210150e7816 */ /* 0x000fe4000000001a */
[----:B------:R-:W-:Y:S01]  /*5420*/  PRMT R15, R15, 0x5210, R34 ;  /* 0x000052100f0f7816 */ /* 0x000fe20000000022 */
[----:B------:R-:W-:Y:S01]  /*5430*/  IMAD R11, R8, 0x2, R9 ;  /* 0x00000002080b7824 */ /* 0x000fe200078e0209 */
[----:B------:R-:W-:Y:S02]  /*5440*/  LEA.HI R21, R0, 0x3e, RZ, 0x1a ;  /* 0x0000003e00157811 */ /* 0x000fe400078fd0ff */
[----:B------:R-:W-:Y:S01]  /*5450*/  IADD3.X R82, PT, PT, R4, UR5, R75, P1, P2 ;  /* 0x0000000504527c10 */ /* 0x000fe20008fe444b */
[C---:B------:R-:W-:Y:S01]  /*5460*/  IMAD R27, R8.reuse, 0x2, R11 ;  /* 0x00000002081b7824 */ /* 0x040fe200078e020b */
[----:B------:R0:W-:Y:S01]  /*5470*/  STS.128 [R37+0x400], R12 ;  /* 0x0004000c25007388 */ /* 0x0001e20000000c00 */
[----:B------:R-:W-:Y:S02]  /*5480*/  BAR.SYNC.DEFER_BLOCKING 0x0 ;  /* 0x0000000000007b1d */ /* 0x000fe40000010000 */
[----:B------:R-:W-:Y:S01]  /*5490*/  IMAD R5, R8, 0x2, R27 ;  /* 0x0000000208057824 */ /* 0x000fe200078e021b */
[----:B------:R-:W-:Y:S01]  /*54a0*/  IADD3 R20, P2, PT, R7, R74, RZ ;  /* 0x0000004a07147210 */ /* 0x000fe20007f5e0ff */
[-C--:B------:R-:W-:Y:S01]  /*54b0*/  IMAD R10, R21, R8.reuse, RZ ;  /* 0x00000008150a7224 */ /* 0x080fe200078e02ff */
[----:B------:R-:W-:Y:S01]  /*54c0*/  LEA.HI R17, R0, 0x1e, RZ, 0x1a ;  /* 0x0000001e00117811 */ /* 0x000fe200078fd0ff */
[----:B------:R-:W-:Y:S01]  /*54d0*/  IMAD R31, R8, 0x2, R5 ;  /* 0x00000002081f7824 */ /* 0x000fe200078e0205 */
[----:B------:R-:W-:Y:S01]  /*54e0*/  LEA.HI R19, R0, 0x2e, RZ, 0x1a ;  /* 0x0000002e00137811 */ /* 0x000fe200078fd0ff */
[----:B------:R-:W-:Y:S01]  /*54f0*/  IMAD R0, R23, R8, RZ ;  /* 0x0000000817007224 */ /* 0x000fe200078e02ff */
[----:B------:R-:W-:Y:S01]  /*5500*/  LEA.HI.X.SX32 R21, R7, R82, 0x1, P2 ;  /* 0x0000005207157211 */ /* 0x000fe200010f0eff */
[----:B------:R-:W-:Y:S01]  /*5510*/  IMAD R33, R8, 0x2, R31 ;  /* 0x0000000208217824 */ /* 0x000fe200078e021f */
[----:B------:R-:W-:Y:S01]  /*5520*/  IADD3 R22, P2, PT, R9, R74, RZ ;  /* 0x0000004a09167210 */ /* 0x000fe20007f5e0ff */
[----:B------:R-:W-:Y:S01]  /*5530*/  IMAD R4, R17, R8, RZ ;  /* 0x0000000811047224 */ /* 0x000fe200078e02ff */
[----:B0-----:R-:W-:Y:S01]  /*5540*/  IADD3 R14, P3, PT, R0, R74, RZ ;  /* 0x0000004a000e7210 */ /* 0x001fe20007f7e0ff */
[----:B------:R-:W-:Y:S01]  /*5550*/  IMAD R35, R8, 0x4, R33 ;  /* 0x0000000408237824 */ /* 0x000fe200078e0221 */
[----:B------:R-:W-:Y:S01]  /*5560*/  LEA.HI.X.SX32 R23, R9, R82, 0x1, P2 ;  /* 0x0000005209177211 */ /* 0x000fe200010f0eff */
[----:B------:R-:W-:Y:S01]  /*5570*/  IMAD R6, R19, R8, RZ ;  /* 0x0000000813067224 */ /* 0x000fe200078e02ff */
[----:B------:R-:W-:Y:S01]  /*5580*/  LEA.HI.X.SX32 R15, R0, R82, 0x1, P3 ;  /* 0x00000052000f7211 */ /* 0x000fe200018f0eff */
[----:B------:R-:W-:Y:S01]  /*5590*/  IMAD R37, R8, 0x2, R35 ;  /* 0x0000000208257824 */ /* 0x000fe200078e0223 */
[CC--:B------:R-:W-:Y:S01]  /*55a0*/  IADD3 R24, P3, PT, R11.reuse, R74.reuse, RZ ;  /* 0x0000004a0b187210 */ /* 0x0c0fe20007f7e0ff */
[----:B--2---:R-:W-:Y:S01]  /*55b0*/  UIMAD UR4, UR12, UR4, URZ ;  /* 0x000000040c0472a4 */ /* 0x004fe2000f8e02ff */
[----:B------:R-:W-:Y:S01]  /*55c0*/  IADD3 R12, P1, PT, R10, R74, RZ ;  /* 0x0000004a0a0c7210 */ /* 0x000fe20007f3e0ff */
[----:B------:R-:W-:Y:S01]  /*55d0*/  IMAD R41, R8, 0x2, R37 ;  /* 0x0000000208297824 */ /* 0x000fe200078e0225 */
[-C--:B------:R-:W-:Y:S01]  /*55e0*/  LEA.HI.X.SX32 R25, R11, R82.reuse, 0x1, P3 ;  /* 0x000000520b197211 */ /* 0x080fe200018f0eff */
[----:B------:R-:W-:Y:S01]  /*55f0*/  USHF.L.U32 UR6, UR4, 0x2, URZ ;  /* 0x0000000204067899 */ /* 0x000fe200080006ff */
[----:B------:R-:W-:Y:S01]  /*5600*/  LEA.HI.X.SX32 R13, R10, R82, 0x1, P1 ;  /* 0x000000520a0d7211 */ /* 0x000fe200008f0eff */
[C---:B------:R-:W-:Y:S01]  /*5610*/  IMAD R7, R8.reuse, 0x2, R41 ;  /* 0x0000000208077824 */ /* 0x040fe200078e0229 */
[-C--:B------:R-:W-:Y:S01]  /*5620*/  IADD3 R28, P1, PT, R27, R74.reuse, RZ ;  /* 0x0000004a1b1c7210 */ /* 0x080fe20007f3e0ff */
[----:B------:R-:W-:Y:S01]  /*5630*/  UIMAD.WIDE UR4, UR4, 0x4, URZ ;  /* 0x00000004040478a5 */ /* 0x000fe2000f8e02ff */
[-C--:B------:R-:W-:Y:S01]  /*5640*/  IADD3 R26, P2, PT, R5, R74.reuse, RZ ;  /* 0x0000004a051a7210 */ /* 0x080fe20007f5e0ff */
[----:B------:R-:W-:Y:S01]  /*5650*/  IMAD R47, R8, 0x2, R7 ;  /* 0x00000002082f7824 */ /* 0x000fe200078e0207 */
[----:B------:R-:W-:Y:S01]  /*5660*/  IADD3 R30, P3, PT, R31, R74, RZ ;  /* 0x0000004a1f1e7210 */ /* 0x000fe20007f7e0ff */
[----:B------:R-:W-:Y:S01]  /*5670*/  IMAD.HI R0, R2, 0x4, RZ ;  /* 0x0000000402007827 */ /* 0x000fe200078e02ff */
[----:B------:R-:W-:-:S02]  /*5680*/  LEA.HI.X.SX32 R29, R27, R82, 0x1, P1 ;  /* 0x000000521b1d7211 */ /* 0x000fc400008f0eff */
[-C--:B------:R-:W-:Y:S01]  /*5690*/  LEA.HI.X.SX32 R27, R5, R82.reuse, 0x1, P2 ;  /* 0x00000052051b7211 */ /* 0x080fe200010f0eff */
[C---:B------:R-:W-:Y:S01]  /*56a0*/  IMAD R9, R8.reuse, 0x2, R47 ;  /* 0x0000000208097824 */ /* 0x040fe200078e022f */
[----:B------:R-:W-:Y:S02]  /*56b0*/  LEA.HI.X.SX32 R31, R31, R82, 0x1, P3 ;  /* 0x000000521f1f7211 */ /* 0x000fe400018f0eff */
[-C--:B------:R-:W-:Y:S01]  /*56c0*/  IADD3 R38, P2, PT, R35, R74.reuse, RZ ;  /* 0x0000004a23267210 */ /* 0x080fe20007f5e0ff */
[C---:B------:R-:W-:Y:S01]  /*56d0*/  IMAD R11, R8.reuse, 0x2, R9 ;  /* 0x00000002080b7824 */ /* 0x040fe200078e0209 */
[----:B------:R-:W-:Y:S02]  /*56e0*/  IADD3 R34, P3, PT, R37, R74, RZ ;  /* 0x0000004a25227210 */ /* 0x000fe40007f7e0ff */
[-C--:B------:R-:W-:Y:S01]  /*56f0*/  LEA.HI.X.SX32 R39, R35, R82.reuse, 0x1, P2 ;  /* 0x0000005223277211 */ /* 0x080fe200010f0eff */
[----:B------:R-:W-:Y:S01]  /*5700*/  IMAD R53, R8, 0x4, R11 ;  /* 0x0000000408357824 */ /* 0x000fe200078e020b */
[----:B------:R-:W-:-:S02]  /*5710*/  LEA.HI.X.SX32 R35, R37, R82, 0x1, P3 ;  /* 0x0000005225237211 */ /* 0x000fc400018f0eff */
[-C--:B------:R-:W-:Y:S01]  /*5720*/  IADD3 R32, P1, PT, R33, R74.reuse, RZ ;  /* 0x0000004a21207210 */ /* 0x080fe20007f3e0ff */
[C---:B------:R-:W-:Y:S01]  /*5730*/  IMAD R55, R8.reuse, 0x2, R53 ;  /* 0x0000000208377824 */ /* 0x040fe200078e0235 */
[----:B------:R-:W-:Y:S02]  /*5740*/  IADD3 R40, P3, PT, R47, R74, RZ ;  /* 0x0000004a2f287210 */ /* 0x000fe40007f7e0ff */
[----:B------:R-:W-:Y:S01]  /*5750*/  LEA.HI.X.SX32 R33, R33, R82, 0x1, P1 ;  /* 0x0000005221217211 */ /* 0x000fe200008f0eff */
[C---:B------:R-:W-:Y:S01]  /*5760*/  IMAD R57, R8.reuse, 0x2, R55 ;  /* 0x0000000208397824 */ /* 0x040fe200078e0237 */
[-C--:B------:R-:W-:Y:S02]  /*5770*/  IADD3 R44, P1, PT, R41, R74.reuse, RZ ;  /* 0x0000004a292c7210 */ /* 0x080fe40007f3e0ff */
[----:B------:R-:W-:Y:S01]  /*5780*/  IADD3 R42, P2, PT, R7, R74, RZ ;  /* 0x0000004a072a7210 */ /* 0x000fe20007f5e0ff */
[----:B------:R-:W-:Y:S01]  /*5790*/  IMAD R37, R8, 0x2, R57 ;  /* 0x0000000208257824 */ /* 0x000fe200078e0239 */
[----:B------:R-:W-:-:S02]  /*57a0*/  LEA.HI.X.SX32 R45, R41, R82, 0x1, P1 ;  /* 0x00000052292d7211 */ /* 0x000fc400008f0eff */
[----:B------:R-:W-:Y:S01]  /*57b0*/  IADD3 R50, P1, PT, R9, R74, RZ ;  /* 0x0000004a09327210 */ /* 0x000fe20007f3e0ff */
[C---:B------:R-:W-:Y:S01]  /*57c0*/  IMAD R59, R8.reuse, 0x2, R37 ;  /* 0x00000002083b7824 */ /* 0x040fe200078e0225 */
[-C--:B------:R-:W-:Y:S02]  /*57d0*/  LEA.HI.X.SX32 R41, R47, R82.reuse, 0x1, P3 ;  /* 0x000000522f297211 */ /* 0x080fe400018f0eff */
[----:B------:R-:W-:Y:S01]  /*57e0*/  LEA.HI.X.SX32 R43, R7, R82, 0x1, P2 ;  /* 0x00000052072b7211 */ /* 0x000fe200010f0eff */
[C---:B------:R-:W-:Y:S01]  /*57f0*/  IMAD R63, R8.reuse, 0x2, R59 ;  /* 0x00000002083f7824 */ /* 0x040fe200078e023b */
[-C--:B------:R-:W-:Y:S02]  /*5800*/  IADD3 R46, P3, PT, R53, R74.reuse, RZ ;  /* 0x0000004a352e7210 */ /* 0x080fe40007f7e0ff */
[----:B------:R-:W-:Y:S01]  /*5810*/  IADD3 R48, P2, PT, R11, R74, RZ ;  /* 0x0000004a0b307210 */ /* 0x000fe20007f5e0ff */
[----:B------:R-:W-:Y:S01]  /*5820*/  IMAD R65, R8, 0x2, R63 ;  /* 0x0000000208417824 */ /* 0x000fe200078e023f */
[----:B------:R-:W-:-:S02]  /*5830*/  LEA.HI.X.SX32 R51, R9, R82, 0x1, P1 ;  /* 0x0000005209337211 */ /* 0x000fc400008f0eff */
[----:B------:R-:W-:Y:S01]  /*5840*/  LEA.HI.X.SX32 R47, R53, R82, 0x1, P3 ;  /* 0x00000052352f7211 */ /* 0x000fe200018f0eff */
[C---:B------:R-:W-:Y:S01]  /*5850*/  IMAD R9, R8.reuse, 0x4, R65 ;  /* 0x0000000408097824 */ /* 0x040fe200078e0241 */
[----:B------:R-:W-:Y:S02]  /*5860*/  IADD3 R52, P1, PT, R55, R74, RZ ;  /* 0x0000004a37347210 */ /* 0x000fe40007f3e0ff */
[----:B------:R-:W-:Y:S01]  /*5870*/  LEA.HI.X.SX32 R49, R11, R82, 0x1, P2 ;  /* 0x000000520b317211 */ /* 0x000fe200010f0eff */
[C---:B------:R-:W-:Y:S01]  /*5880*/  IMAD R11, R8.reuse, 0x2, R9 ;  /* 0x00000002080b7824 */ /* 0x040fe200078e0209 */
[----:B------:R-:W-:Y:S02]  /*5890*/  IADD3 R54, P3, PT, R37, R74, RZ ;  /* 0x0000004a25367210 */ /* 0x000fe40007f7e0ff */
[-C--:B------:R-:W-:Y:S02]  /*58a0*/  LEA.HI.X.SX32 R53, R55, R82.reuse, 0x1, P1 ;  /* 0x0000005237357211 */ /* 0x080fe400008f0eff */
[----:B------:R-:W-:Y:S01]  /*58b0*/  LEA.HI.X.SX32 R55, R37, R82, 0x1, P3 ;  /* 0x0000005225377211 */ /* 0x000fe200018f0eff */
[----:B------:R-:W-:Y:S01]  /*58c0*/  IMAD R37, R8, 0x2, R11 ;  /* 0x0000000208257824 */ /* 0x000fe200078e020b */
[----:B------:R-:W-:-:S02]  /*58d0*/  IADD3 R56, P2, PT, R57, R74, RZ ;  /* 0x0000004a39387210 */ /* 0x000fc40007f5e0ff */
[-C--:B------:R-:W-:Y:S01]  /*58e0*/  IADD3 R18, P4, PT, R4, R74.reuse, RZ ;  /* 0x0000004a04127210 */ /* 0x080fe20007f9e0ff */
[----:B------:R-:W-:Y:S01]  /*58f0*/  IMAD R73, R8, 0x2, R37 ;  /* 0x0000000208497824 */ /* 0x000fe200078e0225 */
[----:B------:R-:W-:Y:S02]  /*5900*/  IADD3 R16, P5, PT, R6, R74, RZ ;  /* 0x0000004a06107210 */ /* 0x000fe40007fbe0ff */
[----:B------:R-:W-:Y:S01]  /*5910*/  LEA.HI.X.SX32 R57, R57, R82, 0x1, P2 ;  /* 0x0000005239397211 */ /* 0x000fe200010f0eff */
[----:B------:R-:W-:Y:S01]  /*5920*/  IMAD R75, R8, 0x2, R73 ;  /* 0x00000002084b7824 */ /* 0x000fe200078e0249 */
[----:B------:R-:W-:Y:S02]  /*5930*/  IADD3 R60, P1, PT, R59, R74, RZ ;  /* 0x0000004a3b3c7210 */ /* 0x000fe40007f3e0ff */
[-C--:B------:R-:W-:Y:S01]  /*5940*/  LEA.HI.X.SX32 R19, R4, R82.reuse, 0x1, P4 ;  /* 0x0000005204137211 */ /* 0x080fe200020f0eff */
[----:B------:R-:W-:Y:S01]  /*5950*/  IMAD R81, R8, 0x2, R75 ;  /* 0x0000000208517824 */ /* 0x000fe200078e024b */
[----:B------:R-:W-:-:S02]  /*5960*/  LEA.HI.X.SX32 R17, R6, R82, 0x1, P5 ;  /* 0x0000005206117211 */ /* 0x000fc400028f0eff */
[-C--:B------:R-:W-:Y:S01]  /*5970*/  IADD3 R58, P2, PT, R63, R74.reuse, RZ ;  /* 0x0000004a3f3a7210 */ /* 0x080fe20007f5e0ff */
[----:B------:R-:W0:Y:S01]  /*5980*/  LDS.128 R4, [R80] ;  /* 0x0000000050047984 */ /* 0x000e220000000c00 */
[----:B------:R-:W-:Y:S01]  /*5990*/  IADD3 R62, P3, PT, R65, R74, RZ ;  /* 0x0000004a413e7210 */ /* 0x000fe20007f7e0ff */
[----:B------:R-:W-:Y:S01]  /*59a0*/  IMAD R8, R8, 0x2, R81 ;  /* 0x0000000208087824 */ /* 0x000fe200078e0251 */
[-C--:B------:R-:W-:Y:S02]  /*59b0*/  LEA.HI.X.SX32 R61, R59, R82.reuse, 0x1, P1 ;  /* 0x000000523b3d7211 */ /* 0x080fe400008f0eff */
[-C--:B------:R-:W-:Y:S02]  /*59c0*/  LEA.HI.X.SX32 R59, R63, R82.reuse, 0x1, P2 ;  /* 0x000000523f3b7211 */ /* 0x080fe400010f0eff */
[----:B------:R-:W-:Y:S02]  /*59d0*/  LEA.HI.X.SX32 R63, R65, R82, 0x1, P3 ;  /* 0x00000052413f7211 */ /* 0x000fe400018f0eff */
[----:B------:R-:W-:-:S02]  /*59e0*/  IADD3 R68, P1, PT, R9, R74, RZ ;  /* 0x0000004a09447210 */ /* 0x000fc40007f3e0ff */
[-C--:B------:R-:W-:Y:S02]  /*59f0*/  IADD3 R66, P2, PT, R11, R74.reuse, RZ ;  /* 0x0000004a0b427210 */ /* 0x080fe40007f5e0ff */
[----:B------:R-:W-:Y:S02]  /*5a00*/  IADD3 R64, P3, PT, R37, R74, RZ ;  /* 0x0000004a25407210 */ /* 0x000fe40007f7e0ff */
[-C--:B------:R-:W-:Y:S02]  /*5a10*/  LEA.HI.X.SX32 R69, R9, R82.reuse, 0x1, P1 ;  /* 0x0000005209457211 */ /* 0x080fe400008f0eff */
[-C--:B------:R-:W-:Y:S02]  /*5a20*/  LEA.HI.X.SX32 R67, R11, R82.reuse, 0x1, P2 ;  /* 0x000000520b437211 */ /* 0x080fe400010f0eff */
[----:B------:R-:W-:Y:S02]  /*5a30*/  LEA.HI.X.SX32 R65, R37, R82, 0x1, P3 ;  /* 0x0000005225417211 */ /* 0x000fe400018f0eff */
[----:B------:R-:W-:-:S02]  /*5a40*/  IADD3 R78, P1, PT, R73, R74, RZ ;  /* 0x0000004a494e7210 */ /* 0x000fc40007f3e0ff */
[-C--:B------:R-:W-:Y:S02]  /*5a50*/  IADD3 R76, P2, PT, R75, R74.reuse, RZ ;  /* 0x0000004a4b4c7210 */ /* 0x080fe40007f5e0ff */
[-C--:B------:R-:W-:Y:S02]  /*5a60*/  IADD3 R72, P3, PT, R81, R74.reuse, RZ ;  /* 0x0000004a51487210 */ /* 0x080fe40007f7e0ff */
[C---:B------:R-:W-:Y:S02]  /*5a70*/  IADD3 R74, P4, PT, R8.reuse, R74, RZ ;  /* 0x0000004a084a7210 */ /* 0x040fe40007f9e0ff */
[-C--:B------:R-:W-:Y:S02]  /*5a80*/  LEA.HI.X.SX32 R77, R75, R82.reuse, 0x1, P2 ;  /* 0x000000524b4d7211 */ /* 0x080fe400010f0eff */
[-C--:B------:R-:W-:Y:S02]  /*5a90*/  LEA.HI.X.SX32 R75, R8, R82.reuse, 0x1, P4 ;  /* 0x00000052084b7211 */ /* 0x080fe400020f0eff */
[----:B------:R-:W1:Y:S01]  /*5aa0*/  LDS.128 R8, [R80+0x800] ;  /* 0x0008000050087984 */ /* 0x000e620000000c00 */
[----:B------:R-:W-:-:S02]  /*5ab0*/  LEA.HI.X.SX32 R79, R73, R82, 0x1, P1 ;  /* 0x00000052494f7211 */ /* 0x000fc400008f0eff */
[----:B------:R-:W-:Y:S02]  /*5ac0*/  LEA.HI.X.SX32 R73, R81, R82, 0x1, P3 ;  /* 0x0000005251497211 */ /* 0x000fe400018f0eff */
[----:B------:R-:W-:Y:S02]  /*5ad0*/  ISETP.GE.U32.AND P1, PT, R70, 0x40, PT ;  /* 0x000000404600780c */ /* 0x000fe40003f26070 */
[C---:B0-----:R-:W-:Y:S02]  /*5ae0*/  PRMT R105, R4.reuse, 0x7770, RZ ;  /* 0x0000777004697816 */ /* 0x041fe400000000ff */
[C---:B------:R-:W-:Y:S02]  /*5af0*/  PRMT R103, R4.reuse, 0x7771, RZ ;  /* 0x0000777104677816 */ /* 0x040fe400000000ff */
[C---:B------:R-:W-:Y:S01]  /*5b00*/  PRMT R101, R4.reuse, 0x7772, RZ ;  /* 0x0000777204657816 */ /* 0x040fe200000000ff */
[----:B------:R-:W-:Y:S01]  /*5b10*/  STG.E.U8 desc[UR26][R20.64], R105 ;  /* 0x0000006914007986 */ /* 0x000fe2000c10111a */
[----:B------:R-:W-:-:S02]  /*5b20*/  PRMT R99, R4, 0x7773, RZ ;  /* 0x0000777304637816 */ /* 0x000fc400000000ff */
[C---:B------:R-:W-:Y:S01]  /*5b30*/  PRMT R97, R5.reuse, 0x7770, RZ ;  /* 0x0000777005617816 */ /* 0x040fe200000000ff */
[----:B------:R-:W-:Y:S01]  /*5b40*/  STG.E.U8 desc[UR26][R22.64], R103 ;  /* 0x0000006716007986 */ /* 0x000fe2000c10111a */
[C---:B------:R-:W-:Y:S02]  /*5b50*/  PRMT R95, R5.reuse, 0x7771, RZ ;  /* 0x00007771055f7816 */ /* 0x040fe400000000ff */
[C---:B------:R-:W-:Y:S01]  /*5b60*/  PRMT R93, R5.reuse, 0x7772, RZ ;  /* 0x00007772055d7816 */ /* 0x040fe200000000ff */
[----:B------:R-:W-:Y:S01]  /*5b70*/  STG.E.U8 desc[UR26][R24.64], R101 ;  /* 0x0000006518007986 */ /* 0x000fe2000c10111a */
[----:B------:R-:W-:Y:S02]  /*5b80*/  PRMT R91, R5, 0x7773, RZ ;  /* 0x00007773055b7816 */ /* 0x000fe400000000ff */
[C---:B------:R-:W-:Y:S01]  /*5b90*/  PRMT R89, R6.reuse, 0x7770, RZ ;  /* 0x0000777006597816 */ /* 0x040fe200000000ff */
[----:B------:R1:W-:Y:S01]  /*5ba0*/  STG.E.U8 desc[UR26][R28.64], R99 ;  /* 0x000000631c007986 */ /* 0x0003e2000c10111a */
[----:B------:R-:W-:-:S02]  /*5bb0*/  PRMT R87, R6, 0x7771, RZ ;  /* 0x0000777106577816 */ /* 0x000fc400000000ff */
[C---:B------:R-:W-:Y:S01]  /*5bc0*/  PRMT R85, R6.reuse, 0x7772, RZ ;  /* 0x0000777206557816 */ /* 0x040fe200000000ff */
[----:B------:R0:W-:Y:S01]  /*5bd0*/  STG.E.U8 desc[UR26][R26.64], R97 ;  /* 0x000000611a007986 */ /* 0x0001e2000c10111a */
[----:B------:R-:W-:Y:S02]  /*5be0*/  PRMT R83, R6, 0x7773, RZ ;  /* 0x0000777306537816 */ /* 0x000fe400000000ff */
[C---:B------:R-:W-:Y:S01]  /*5bf0*/  PRMT R5, R7.reuse, 0x7773, RZ ;  /* 0x0000777307057816 */ /* 0x040fe200000000ff */
[----:B------:R2:W-:Y:S01]  /*5c00*/  STG.E.U8 desc[UR26][R30.64], R95 ;  /* 0x0000005f1e007986 */ /* 0x0005e2000c10111a */
[C---:B------:R-:W-:Y:S02]  /*5c10*/  PRMT R37, R7.reuse, 0x7772, RZ ;  /* 0x0000777207257816 */ /* 0x040fe400000000ff */
[C---:B------:R-:W-:Y:S01]  /*5c20*/  PRMT R81, R7.reuse, 0x7771, RZ ;  /* 0x0000777107517816 */ /* 0x040fe200000000ff */
[----:B------:R3:W-:Y:S01]  /*5c30*/  STG.E.U8 desc[UR26][R32.64], R93 ;  /* 0x0000005d20007986 */ /* 0x0007e2000c10111a */
[----:B------:R-:W-:-:S02]  /*5c40*/  PRMT R7, R7, 0x7770, RZ ;  /* 0x0000777007077816 */ /* 0x000fc400000000ff */
[----:B------:R-:W-:Y:S01]  /*5c50*/  LOP3.LUT R4, R3, 0xf0, RZ, 0xc0, !PT ;  /* 0x000000f003047812 */ /* 0x000fe200078ec0ff */
[----:B------:R4:W-:Y:S01]  /*5c60*/  STG.E.U8 desc[UR26][R14.64], R91 ;  /* 0x0000005b0e007986 */ /* 0x0009e2000c10111a */
[C---:B-1----:R-:W-:Y:S01]  /*5c70*/  PRMT R29, R9.reuse, 0x7771, RZ ;  /* 0x00007771091d7816 */ /* 0x042fe200000000ff */
[----:B------:R-:W-:Y:S01]  /*5c80*/  IMAD.SHL.U32 R3, R2, 0x4, RZ ;  /* 0x0000000402037824 */ /* 0x000fe200078e00ff */
[C---:B0-----:R-:W-:Y:S01]  /*5c90*/  PRMT R27, R9.reuse, 0x7772, RZ ;  /* 0x00007772091b7816 */ /* 0x041fe200000000ff */
[----:B------:R0:W-:Y:S01]  /*5ca0*/  STG.E.U8 desc[UR26][R38.64], R89 ;  /* 0x0000005926007986 */ /* 0x0001e2000c10111a */
[C---:B--2---:R-:W-:Y:S02]  /*5cb0*/  PRMT R95, R8.reuse, 0x7773, RZ ;  /* 0x00007773085f7816 */ /* 0x044fe400000000ff */
[----:B------:R-:W-:Y:S01]  /*5cc0*/  PRMT R31, R9, 0x7770, RZ ;  /* 0x00007770091f7816 */ /* 0x000fe200000000ff */
[----:B------:R-:W-:Y:S01]  /*5cd0*/  STG.E.U8 desc[UR26][R34.64], R87 ;  /* 0x0000005722007986 */ /* 0x000fe2000c10111a */
[----:B---3--:R-:W-:-:S02]  /*5ce0*/  PRMT R33, R8, 0x7772, RZ ;  /* 0x0000777208217816 */ /* 0x008fc400000000ff */
[----:B------:R-:W-:Y:S01]  /*5cf0*/  PRMT R25, R9, 0x7773, RZ ;  /* 0x0000777309197816 */ /* 0x000fe200000000ff */
[----:B------:R-:W-:Y:S01]  /*5d00*/  STG.E.U8 desc[UR26][R44.64], R85 ;  /* 0x000000552c007986 */ /* 0x000fe2000c10111a */
[----:B----4-:R-:W-:Y:S02]  /*5d10*/  PRMT R91, R8, 0x7771, RZ ;  /* 0x00007771085b7816 */ /* 0x010fe400000000ff */
[----:B------:R-:W-:Y:S01]  /*5d20*/  PRMT R23, R10, 0x7770, RZ ;  /* 0x000077700a177816 */ /* 0x000fe200000000ff */
[----:B------:R-:W-:Y:S01]  /*5d30*/  STG.E.U8 desc[UR26][R42.64], R83 ;  /* 0x000000532a007986 */ /* 0x000fe2000c10111a */
[----:B0-----:R-:W-:Y:S02]  /*5d40*/  PRMT R39, R8, 0x7770, RZ ;  /* 0x0000777008277816 */ /* 0x001fe400000000ff */
[C---:B------:R-:W-:Y:S01]  /*5d50*/  PRMT R21, R10.reuse, 0x7772, RZ ;  /* 0x000077720a157816 */ /* 0x040fe200000000ff */
[----:B------:R0:W-:Y:S01]  /*5d60*/  STG.E.U8 desc[UR26][R40.64], R7 ;  /* 0x0000000728007986 */ /* 0x0001e2000c10111a */
[----:B------:R-:W-:-:S02]  /*5d70*/  PRMT R15, R10, 0x7773, RZ ;  /* 0x000077730a0f7816 */ /* 0x000fc400000000ff */
[C---:B------:R-:W-:Y:S01]  /*5d80*/  PRMT R9, R11.reuse, 0x7771, RZ ;  /* 0x000077710b097816 */ /* 0x040fe200000000ff */
[----:B------:R-:W-:Y:S04]  /*5d90*/  STG.E.U8 desc[UR26][R50.64], R81 ;  /* 0x0000005132007986 */ /* 0x000fe8000c10111a */
[----:B------:R-:W-:Y:S04]  /*5da0*/  STG.E.U8 desc[UR26][R48.64], R37 ;  /* 0x0000002530007986 */ /* 0x000fe8000c10111a */
[----:B------:R1:W-:Y:S01]  /*5db0*/  STG.E.U8 desc[UR26][R18.64], R5 ;  /* 0x0000000512007986 */ /* 0x0003e2000c10111a */
[----:B0-----:R-:W-:-:S03]  /*5dc0*/  PRMT R7, R11, 0x7772, RZ ;  /* 0x000077720b077816 */ /* 0x001fc600000000ff */
[----:B------:R-:W-:Y:S04]  /*5dd0*/  STG.E.U8 desc[UR26][R46.64], R39 ;  /* 0x000000272e007986 */ /* 0x000fe8000c10111a */
[----:B------:R-:W-:Y:S04]  /*5de0*/  STG.E.U8 desc[UR26][R52.64], R91 ;  /* 0x0000005b34007986 */ /* 0x000fe8000c10111a */
[----:B------:R-:W-:Y:S01]  /*5df0*/  STG.E.U8 desc[UR26][R56.64], R33 ;  /* 0x0000002138007986 */ /* 0x000fe2000c10111a */
[----:B-1----:R-:W-:Y:S02]  /*5e00*/  PRMT R19, R10, 0x7771, RZ ;  /* 0x000077710a137816 */ /* 0x002fe400000000ff */
[C---:B------:R-:W-:Y:S01]  /*5e10*/  PRMT R5, R11.reuse, 0x7773, RZ ;  /* 0x000077730b057816 */ /* 0x040fe200000000ff */
[----:B------:R-:W-:Y:S01]  /*5e20*/  STG.E.U8 desc[UR26][R54.64], R95 ;  /* 0x0000005f36007986 */ /* 0x000fe2000c10111a */
[----:B------:R-:W-:-:S03]  /*5e30*/  PRMT R11, R11, 0x7770, RZ ;  /* 0x000077700b0b7816 */ /* 0x000fc600000000ff */
[----:B------:R-:W-:Y:S04]  /*5e40*/  STG.E.U8 desc[UR26][R60.64], R31 ;  /* 0x0000001f3c007986 */ /* 0x000fe8000c10111a */
[----:B------:R-:W-:Y:S04]  /*5e50*/  STG.E.U8 desc[UR26][R58.64], R29 ;  /* 0x0000001d3a007986 */ /* 0x000fe8000c10111a */
[----:B------:R-:W-:Y:S04]  /*5e60*/  STG.E.U8 desc[UR26][R62.64], R27 ;  /* 0x0000001b3e007986 */ /* 0x000fe8000c10111a */
[----:B------:R-:W-:Y:S04]  /*5e70*/  STG.E.U8 desc[UR26][R16.64], R25 ;  /* 0x0000001910007986 */ /* 0x000fe8000c10111a */
[----:B------:R-:W-:Y:S04]  /*5e80*/  STG.E.U8 desc[UR26][R68.64], R23 ;  /* 0x0000001744007986 */ /* 0x000fe8000c10111a */
[----:B------:R-:W-:Y:S04]  /*5e90*/  STG.E.U8 desc[UR26][R66.64], R19 ;  /* 0x0000001342007986 */ /* 0x000fe8000c10111a */
[----:B------:R-:W-:Y:S04]  /*5ea0*/  STG.E.U8 desc[UR26][R64.64], R21 ;  /* 0x0000001540007986 */ /* 0x000fe8000c10111a */
[----:B------:R-:W-:Y:S04]  /*5eb0*/  STG.E.U8 desc[UR26][R78.64], R15 ;  /* 0x0000000f4e007986 */ /* 0x000fe8000c10111a */
[----:B------:R0:W-:Y:S04]  /*5ec0*/  STG.E.U8 desc[UR26][R76.64], R11 ;  /* 0x0000000b4c007986 */ /* 0x0001e8000c10111a */
[----:B------:R-:W-:Y:S04]  /*5ed0*/  STG.E.U8 desc[UR26][R72.64], R9 ;  /* 0x0000000948007986 */ /* 0x000fe8000c10111a */
[----:B------:R-:W-:Y:S04]  /*5ee0*/  STG.E.U8 desc[UR26][R74.64], R7 ;  /* 0x000000074a007986 */ /* 0x000fe8000c10111a */
[----:B------:R-:W-:Y:S01]  /*5ef0*/  STG.E.U8 desc[UR26][R12.64], R5 ;  /* 0x000000050c007986 */ /* 0x000fe2000c10111a */
[----:B0-----:R-:W0:Y:S08]  /*5f00*/  LDC.64 R10, c[0x0][0x3a0] ;  /* 0x0000e800ff0a7b82 */ /* 0x001e300000000a00 */
[----:B------:R-:W-:Y:S01]  /*5f10*/  BAR.SYNC.DEFER_BLOCKING 0x0 ;  /* 0x0000000000007b1d */ /* 0x000fe20000010000 */
[----:B0-----:R-:W-:-:S05]  /*5f20*/  IADD3 R2, P2, P3, R3, UR6, R10 ;  /* 0x0000000603027c10 */ /* 0x001fca000fb5e00a */
[----:B------:R-:W-:Y:S01]  /*5f30*/  STSM.16.M88 [R36], R71 ;  /* 0x0000004724007844 */ /* 0x000fe20000000000 */
[----:B------:R-:W-:Y:S01]  /*5f40*/  IADD3.X R3, PT, PT, R0, UR5, R11, P2, P3 ;  /* 0x0000000500037c10 */ /* 0x000fe200097e640b */
[----:B------:R-:W-:Y:S06]  /*5f50*/  BAR.SYNC.DEFER_BLOCKING 0x0 ;  /* 0x0000000000007b1d */ /* 0x000fec0000010000 */
[----:B------:R-:W0:Y:S04]  /*5f60*/  LDSM.16.M88 R17, [R4+UR13] ;  /* 0x0000000d0411783b */ /* 0x000e280008000000 */
[----:B0-----:R0:W-:Y:S01]  /*5f70*/  @!P1 STG.E desc[UR26][R2.64], R17 ;  /* 0x0000001102009986 */ /* 0x0011e2000c10191a */
[----:B------:R-:W-:Y:S06]  /*5f80*/  BAR.SYNC.DEFER_BLOCKING 0x0 ;  /* 0x0000000000007b1d */ /* 0x000fec0000010000 */
[----:B------:R-:W-:Y:S05]  /*5f90*/  @P0 BRA `(.L_x_19) ;  /* 0x0000000000a00947 */ /* 0x000fea0003800000 */
[----:B------:R-:W1:Y:S01]  /*5fa0*/  S2UR UR5, SR_CgaCtaId ;  /* 0x00000000000579c3 */ /* 0x000e620000008800 */
[----:B------:R-:W-:Y:S01]  /*5fb0*/  NOP ;  /* 0x0000000000007918 */ /* 0x000fe20000000000 */
[----:B------:R-:W-:Y:S01]  /*5fc0*/  UMOV UR4, 0x50 ;  /* 0x0000005000047882 */ /* 0x000fe20000000000 */
[----:B------:R-:W-:Y:S02]  /*5fd0*/  IMAD.U32 R0, RZ, RZ, UR28 ;  /* 0x0000001cff007e24 */ /* 0x000fe4000f8e00ff */
[----:B0-----:R-:W-:Y:S02]  /*5fe0*/  IMAD.MOV.U32 R3, RZ, RZ, 0x3 ;  /* 0x00000003ff037424 */ /* 0x001fe400078e00ff */
[----:B------:R-:W-:Y:S01]  /*5ff0*/  IMAD.MOV.U32 R7, RZ, RZ, 0x1 ;  /* 0x00000001ff077424 */ /* 0x000fe200078e00ff */
[----:B------:R-:W-:-:S04]  /*6000*/  LOP3.LUT R0, R0, 0xffff, RZ, 0xc0, !PT ;  /* 0x0000ffff00007812 */ /* 0x000fc800078ec0ff */
[----:B------:R-:W-:-:S05]  /*6010*/  SHF.R.U32.HI R0, RZ, 0x5, R0 ;  /* 0x00000005ff007819 */ /* 0x000fca0000011600 */
[----:B------:R-:W-:Y:S01]  /*6020*/  VIADD R2, R0, 0x10 ;  /* 0x0000001000027836 */ /* 0x000fe20000000000 */
[----:B------:R-:W-:Y:S01]  /*6030*/  SHF.L.U32 R0, R3, R0, RZ ;  /* 0x0000000003007219 */ /* 0x000fe200000006ff */
[----:B-1----:R-:W-:-:S03]  /*6040*/  ULEA UR6, UR5, UR4, 0x18 ;  /* 0x0000000405067291 */ /* 0x002fc6000f8ec0ff */
[----:B------:R-:W-:-:S04]  /*6050*/  SHF.L.U32 R3, R7, R2, RZ ;  /* 0x0000000207037219 */ /* 0x000fc800000006ff */
[----:B------:R-:W-:Y:S02]  /*6060*/  LOP3.LUT R0, R3, R0, RZ, 0xfc, !PT ;  /* 0x0000000003007212 */ /* 0x000fe400078efcff */
[----:B------:R-:W0:Y:S02]  /*6070*/  LDS R5, [UR6] ;  /* 0x00000006ff057984 */ /* 0x000e240008000800 */
[C---:B------:R-:W-:Y:S02]  /*6080*/  LOP3.LUT R2, R0.reuse, 0xffff, RZ, 0xc0, !PT ;  /* 0x0000ffff00027812 */ /* 0x040fe400078ec0ff */
[----:B0-----:R-:W-:-:S04]  /*6090*/  LOP3.LUT R3, R0, 0xffff, R5, 0x80, !PT ;  /* 0x0000ffff00037812 */ /* 0x001fc800078e8005 */
[----:B------:R-:W-:-:S13]  /*60a0*/  ISETP.NE.AND P0, PT, R3, R2, PT ;  /* 0x000000020300720c */ /* 0x000fda0003f05270 */
[----:B------:R-:W-:Y:S05]  /*60b0*/  @P0 BRA `(.L_x_20) ;  /* 0x0000000000500947 */ /* 0x000fea0003800000 */
[----:B------:R-:W-:Y:S02]  /*60c0*/  SHF.R.U32.HI R5, RZ, 0x10, R5 ;  /* 0x00000010ff057819 */ /* 0x000fe40000011605 */
[----:B------:R-:W-:-:S04]  /*60d0*/  SHF.R.U32.HI R2, RZ, 0x10, R0 ;  /* 0x00000010ff027819 */ /* 0x000fc80000011600 */
[----:B------:R-:W-:-:S04]  /*60e0*/  LOP3.LUT R5, R5, R2, RZ, 0xc0, !PT ;  /* 0x0000000205057212 */ /* 0x000fc800078ec0ff */
[----:B------:R-:W-:-:S13]  /*60f0*/  ISETP.NE.AND P0, PT, R5, R2, PT ;  /* 0x000000020500720c */ /* 0x000fda0003f05270 */
[----:B------:R-:W-:Y:S05]  /*6100*/  @P0 BRA `(.L_x_21) ;  /* 0x0000000000300947 */ /* 0x000fea0003800000 */
[----:B------:R-:W-:Y:S01]  /*6110*/  R2UR UR4, R0 ;  /* 0x00000000000472ca */ /* 0x000fe200000e0000 */
[----:B------:R-:W-:Y:S01]  /*6120*/  VOTEU.ANY UR5, UPT, PT ;  /* 0x0000000000057886 */ /* 0x000fe200038e0100 */
[----:B------:R-:W0:Y:S01]  /*6130*/  S2R R0, SR_LANEID ;  /* 0x0000000000007919 */ /* 0x000e220000000000 */
[----:B------:R-:W-:-:S10]  /*6140*/  UFLO.U32 UR5, UR5 ;  /* 0x00000005000572bd */ /* 0x000fd400080e0000 */
[----:B------:R-:W-:-:S06]  /*6150*/  ULOP3.LUT UR4, URZ, UR4, URZ, 0x33, !UPT ;  /* 0x00000004ff047292 */ /* 0x000fcc000f8e33ff */
[----:B------:R-:W-:-:S04]  /*6160*/  IMAD.U32 R2, RZ, RZ, UR4 ;  /* 0x00000004ff027e24 */ /* 0x000fc8000f8e00ff */
[----:B------:R-:W1:Y:S02]  /*6170*/  REDUX UR7, R2 ;  /* 0x00000000020773c4 */ /* 0x000e640000000000 */
[----:B------:R2:W-:Y:S01]  /*6180*/  UTCATOMSWS.AND URZ, UR4 ;  /* 0x0000000400ff79e3 */ /* 0x0005e20008000000 */
[----:B0-----:R-:W-:Y:S01]  /*6190*/  ISETP.EQ.U32.AND P0, PT, R0, UR5, PT ;  /* 0x0000000500007c0c */ /* 0x001fe2000bf02070 */
[----:B-1----:R-:W-:-:S12]  /*61a0*/  IMAD.U32 R0, RZ, RZ, UR7 ;  /* 0x00000007ff007e24 */ /* 0x002fd8000f8e00ff */
[----:B------:R2:W-:Y:S01]  /*61b0*/  @P0 ATOMS.AND RZ, [UR6], R0 ;  /* 0x00000000ffff098c */ /* 0x0005e2000a800006 */
[----:B------:R-:W-:Y:S05]  /*61c0*/  BRA `(.L_x_19) ;  /* 0x0000000000147947 */ /* 0x000fea0003800000 */
.L_x_21:
[----:B------:R-:W-:-:S07]  /*61d0*/  MOV R2, 0x61f0 ;  /* 0x000061f000027802 */ /* 0x000fce0000000f00 */
[----:B------:R-:W-:Y:S05]  /*61e0*/  CALL.REL.NOINC `($__internal_0_$__cuda_sm10x_tcgen05_guardrail_trap_col_being_dealloced_not_returned_by_alloc) ;  /* 0x0000000000447944 */ /* 0x000fea0003c00000 */
[----:B------:R-:W-:Y:S05]  /*61f0*/  BRA `(.L_x_19) ;  /* 0x0000000000087947 */ /* 0x000fea0003800000 */
.L_x_20:
[----:B------:R-:W-:-:S07]  /*6200*/  MOV R2, 0x6220 ;  /* 0x0000622000027802 */ /* 0x000fce0000000f00 */
[----:B------:R-:W-:Y:S05]  /*6210*/  CALL.REL.NOINC `($__internal_2_$__cuda_sm10x_tcgen05_guardrail_trap_unallocated_columns_being_dealloced) ;  /* 0x0000000000507944 */ /* 0x000fea0003c00000 */
.L_x_19:
[----:B------:R-:W-:Y:S01]  /*6220*/  NOP ;  /* 0x0000000000007918 */ /* 0x000fe20000000000 */
[----:B--2---:R-:W-:Y:S05]  /*6230*/  EXIT ;  /* 0x000000000000794d */ /* 0x004fea0003800000 */
.L_x_8:
[----:B------:R-:W1:Y:S02]  /*6240*/  SYNCS.PHASECHK.TRANS64.TRYWAIT P4, [UR13+0x2000], RZ ;  /* 0x002000ffff0075a7 */ /* 0x000e64000808110d */
[----:B-1----:R-:W-:Y:S05]  /*6250*/  @!P4 BRA `(.L_x_8) ;  /* 0xfffffffc00f8c947 */ /* 0x002fea000383ffff */
[----:B------:R-:W-:Y:S05]  /*6260*/  BRA `(.L_x_7) ;  /* 0xffffffb8005c7947 */ /* 0x000fea000383ffff */
.L_x_13:
[----:B------:R-:W2:Y:S02]  /*6270*/  SYNCS.PHASECHK.TRANS64.TRYWAIT P2, [UR13+0x3010], RZ ;  /* 0x003010ffff0075a7 */ /* 0x000ea4000804110d */
[----:B--2---:R-:W-:Y:S05]  /*6280*/  @!P2 BRA `(.L_x_13) ;  /* 0xfffffffc00f8a947 */ /* 0x004fea000383ffff */
[----:B------:R-:W-:Y:S05]  /*6290*/  BRA `(.L_x_22) ;  /* 0xffffffd000647947 */ /* 0x000fea000383ffff */
.L_x_14:
[----:B------:R-:W0:Y:S02]  /*62a0*/  SYNCS.PHASECHK.TRANS64.TRYWAIT P3, [UR15], R12 ;  /* 0x0000000cff0075a7 */ /* 0x000e24000806110f */
[----:B0-----:R-:W-:Y:S05]  /*62b0*/  @!P3 BRA `(.L_x_14) ;  /* 0xfffffffc00f8b947 */ /* 0x001fea000383ffff */
[----:B------:R-:W-:Y:S05]  /*62c0*/  BRA `(.L_x_23) ;  /* 0xffffffd400f07947 */ /* 0x000fea000383ffff */
.L_x_18:
[----:B------:R-:W1:Y:S02]  /*62d0*/  SYNCS.PHASECHK.TRANS64.TRYWAIT P3, [UR15], R3 ;  /* 0x00000003ff0075a7 */ /* 0x000e64000806110f */
[----:B-1----:R-:W-:Y:S05]  /*62e0*/  @!P3 BRA `(.L_x_18) ;  /* 0xfffffffc00f8b947 */ /* 0x002fea000383ffff */
[----:B------:R-:W-:Y:S05]  /*62f0*/  BRA `(.L_x_17) ;  /* 0xffffffe000587947 */ /* 0x000fea000383ffff */
        .weak           $__internal_0_$__cuda_sm10x_tcgen05_guardrail_trap_col_being_dealloced_not_returned_by_alloc
        .type           $__internal_0_$__cuda_sm10x_tcgen05_guardrail_trap_col_being_dealloced_not_returned_by_alloc,@function
        .size           $__internal_0_$__cuda_sm10x_tcgen05_guardrail_trap_col_being_dealloced_not_returned_by_alloc,($__internal_1_$__cuda_sm10x_tcgen05_guardrail_trap_phase_invalid_during_alloc - $__internal_0_$__cuda_sm10x_tcgen05_guardrail_trap_col_being_dealloced_not_returned_by_alloc)
$__internal_0_$__cuda_sm10x_tcgen05_guardrail_trap_col_being_dealloced_not_returned_by_alloc:
[----:B------:R-:W-:Y:S05]  /*6300*/  BPT.TRAP 0x1 ;  /* 0x000000040000795c */ /* 0x000fea0000300000 */
[----:B------:R-:W-:-:S04]  /*6310*/  IMAD.MOV.U32 R3, RZ, RZ, 0x0 ;  /* 0x00000000ff037424 */ /* 0x000fc800078e00ff */
[----:B------:R-:W-:Y:S05]  /*6320*/  RET.REL.NODEC R2 `(attn_fwd) ;  /* 0xffffff9c02347950 */ /* 0x000fea0003c3ffff */
        .weak           $__internal_1_$__cuda_sm10x_tcgen05_guardrail_trap_phase_invalid_during_alloc
        .type           $__internal_1_$__cuda_sm10x_tcgen05_guardrail_trap_phase_invalid_during_alloc,@function
        .size           $__internal_1_$__cuda_sm10x_tcgen05_guardrail_trap_phase_invalid_during_alloc,($__internal_2_$__cuda_sm10x_tcgen05_guardrail_trap_unallocated_columns_being_dealloced - $__internal_1_$__cuda_sm10x_tcgen05_guardrail_trap_phase_invalid_during_alloc)
$__internal_1_$__cuda_sm10x_tcgen05_guardrail_trap_phase_invalid_during_alloc:
[----:B------:R-:W-:Y:S05]  /*6330*/  BPT.TRAP 0x1 ;  /* 0x000000040000795c */ /* 0x000fea0000300000 */
[----:B------:R-:W-:-:S04]  /*6340*/  IMAD.MOV.U32 R3, RZ, RZ, 0x0 ;  /* 0x00000000ff037424 */ /* 0x000fc800078e00ff */
[----:B------:R-:W-:Y:S05]  /*6350*/  RET.REL.NODEC R2 `(attn_fwd) ;  /* 0xffffff9c02287950 */ /* 0x000fea0003c3ffff */
        .weak           $__internal_2_$__cuda_sm10x_tcgen05_guardrail_trap_unallocated_columns_being_dealloced
        .type           $__internal_2_$__cuda_sm10x_tcgen05_guardrail_trap_unallocated_columns_being_dealloced,@function
        .size           $__internal_2_$__cuda_sm10x_tcgen05_guardrail_trap_unallocated_columns_being_dealloced,(.L_x_27 - $__internal_2_$__cuda_sm10x_tcgen05_guardrail_trap_unallocated_columns_being_dealloced)
$__internal_2_$__cuda_sm10x_tcgen05_guardrail_trap_unallocated_columns_being_dealloced:
[----:B------:R-:W-:Y:S05]  /*6360*/  BPT.TRAP 0x1 ;  /* 0x000000040000795c */ /* 0x000fea0000300000 */
[----:B------:R-:W-:-:S04]  /*6370*/  IMAD.MOV.U32 R3, RZ, RZ, 0x0 ;  /* 0x00000000ff037424 */ /* 0x000fc800078e00ff */
[----:B------:R-:W-:Y:S05]  /*6380*/  RET.REL.NODEC R2 `(attn_fwd) ;  /* 0xffffff9c021c7950 */ /* 0x000fea0003c3ffff */
.L_x_24:
[----:B------:R-:W-:-:S00]  /*6390*/  BRA `(.L_x_24) ;  /* 0xfffffffc00fc7947 */ /* 0x000fc0000383ffff */
[----:B------:R-:W-:-:S00]  /*63a0*/  NOP ;  /* 0x0000000000007918 */ /* 0x000fc00000000000 */
        /* <DEDUP_REMOVED lines=13> */
.L_x_27:


//--------------------- .nv.global.init           --------------------------
	.section	.nv.global.init,"aw",@progbits
.nv.global.init:
	.type		_$_str,@object
	.size		_$_str,(.L_3 - _$_str)
_$_str:
        /*0000*/ 	.byte	0x5f, 0x5f, 0x43, 0x55, 0x44, 0x41, 0x5f, 0x46, 0x54, 0x5a, 0x00
.L_3:


//--------------------- .nv.shared.attn_fwd       --------------------------
	.section	.nv.shared.attn_fwd,"aw",@nobits
	.sectionflags	@""
	.align	16
	.zero		1024


//--------------------- .nv.shared.reserved.0     --------------------------
	.section	.nv.shared.reserved.0,"aw",@nobits
	.align	8
	.weak		__nv_reservedSMEM_offset_0_alias
	.size		__nv_reservedSMEM_offset_0_alias, 0, 64
	.other		__nv_reservedSMEM_offset_0_alias,@"STO_CUDA_RESERVED_SHARED STV_DEFAULT"
__nv_reservedSMEM_offset_0_alias:
	.zero		0
.nv.shared.reserved.0:
	.zero		64
	.weak		__nv_reservedSMEM_allocation_phase
	.type		__nv_reservedSMEM_allocation_phase,@object
	.size		__nv_reservedSMEM_allocation_phase,(.L_0 - __nv_reservedSMEM_allocation_phase)
__nv_reservedSMEM_allocation_phase:
	.zero		1
.L_0:
	.zero		7
	.weak		__nv_reservedSMEM_devtool_atexit_pc
	.type		__nv_reservedSMEM_devtool_atexit_pc,@object
	.size		__nv_reservedSMEM_devtool_atexit_pc,(__nv_reservedSMEM_allocation_mask - __nv_reservedSMEM_devtool_atexit_pc)
__nv_reservedSMEM_devtool_atexit_pc:
	.zero		8
	.weak		__nv_reservedSMEM_allocation_mask
	.type		__nv_reservedSMEM_allocation_mask,@object
	.size		__nv_reservedSMEM_allocation_mask,(.L_2 - __nv_reservedSMEM_allocation_mask)
__nv_reservedSMEM_allocation_mask:
	.zero		4
.L_2:


//--------------------- .nv.constant0.attn_fwd    --------------------------
	.section	.nv.constant0.attn_fwd,"a",@progbits
	.sectionflags	@""
	.align	4
.nv.constant0.attn_fwd:
	.zero		1032


//--------------------- SYMBOLS --------------------------

	.type		.nv.reservedSmem.offset0,@object
	.size		.nv.reservedSmem.offset0,0x4
	.type		.nv.reservedSmem.cap,@object
	.size		.nv.reservedSmem.cap,0x4
